//
// Generated by NVIDIA NVVM Compiler
//
// Compiler Build ID: CL-36424714
// Cuda compilation tools, release 13.0, V13.0.88
// Based on NVVM 20.0.0
//

.version 9.0
.target sm_100
.address_size 64

	// .globl	_Z9compute_bPPfS0_S0_iidddd
.func  (.param .b64 func_retval0) __internal_accurate_pow
(
	.param .b64 __internal_accurate_pow_param_0
)
;

.visible .entry _Z9compute_bPPfS0_S0_iidddd(
	.param .u64 .ptr .align 1 _Z9compute_bPPfS0_S0_iidddd_param_0,
	.param .u64 .ptr .align 1 _Z9compute_bPPfS0_S0_iidddd_param_1,
	.param .u64 .ptr .align 1 _Z9compute_bPPfS0_S0_iidddd_param_2,
	.param .u32 _Z9compute_bPPfS0_S0_iidddd_param_3,
	.param .u32 _Z9compute_bPPfS0_S0_iidddd_param_4,
	.param .f64 _Z9compute_bPPfS0_S0_iidddd_param_5,
	.param .f64 _Z9compute_bPPfS0_S0_iidddd_param_6,
	.param .f64 _Z9compute_bPPfS0_S0_iidddd_param_7,
	.param .f64 _Z9compute_bPPfS0_S0_iidddd_param_8
)
{
	.reg .pred 	%p<34>;
	.reg .b32 	%r<53>;
	.reg .b32 	%f<14>;
	.reg .b64 	%rd<39>;
	.reg .b64 	%fd<58>;

	ld.param.u64 	%rd5, [_Z9compute_bPPfS0_S0_iidddd_param_1];
	ld.param.u32 	%r9, [_Z9compute_bPPfS0_S0_iidddd_param_3];
	ld.param.u32 	%r11, [_Z9compute_bPPfS0_S0_iidddd_param_4];
	ld.param.f64 	%fd21, [_Z9compute_bPPfS0_S0_iidddd_param_5];
	ld.param.f64 	%fd22, [_Z9compute_bPPfS0_S0_iidddd_param_6];
	ld.param.f64 	%fd23, [_Z9compute_bPPfS0_S0_iidddd_param_7];
	mov.u32 	%r13, %ctaid.x;
	mov.u32 	%r14, %ntid.x;
	mov.u32 	%r15, %tid.x;
	mad.lo.s32 	%r16, %r13, %r14, %r15;
	mov.u32 	%r17, %ctaid.y;
	mov.u32 	%r18, %ntid.y;
	mov.u32 	%r19, %tid.y;
	mad.lo.s32 	%r20, %r17, %r18, %r19;
	setp.lt.s32 	%p1, %r16, 1;
	add.s32 	%r21, %r9, -1;
	setp.ge.s32 	%p2, %r16, %r21;
	or.pred  	%p3, %p1, %p2;
	setp.eq.s32 	%p4, %r20, 0;
	or.pred  	%p5, %p4, %p3;
	add.s32 	%r22, %r11, -1;
	setp.ge.s32 	%p6, %r20, %r22;
	or.pred  	%p7, %p5, %p6;
	@%p7 bra 	$L__BB0_16;
	ld.param.u64 	%rd37, [_Z9compute_bPPfS0_S0_iidddd_param_0];
	cvta.to.global.u64 	%rd1, %rd37;
	cvta.to.global.u64 	%rd7, %rd5;
	rcp.rn.f64 	%fd1, %fd23;
	mul.wide.u32 	%rd8, %r20, 8;
	add.s64 	%rd2, %rd1, %rd8;
	ld.global.u64 	%rd9, [%rd2];
	mul.wide.u32 	%rd10, %r16, 4;
	add.s64 	%rd11, %rd9, %rd10;
	ld.f32 	%f1, [%rd11+4];
	add.s32 	%r3, %r16, -1;
	mul.wide.u32 	%rd12, %r3, 4;
	add.s64 	%rd13, %rd9, %rd12;
	ld.f32 	%f2, [%rd13];
	sub.f32 	%f3, %f1, %f2;
	cvt.f64.f32 	%fd25, %f3;
	add.f64 	%fd2, %fd21, %fd21;
	div.rn.f64 	%fd3, %fd25, %fd2;
	add.s64 	%rd3, %rd7, %rd8;
	ld.global.u64 	%rd14, [%rd3+8];
	add.s64 	%rd15, %rd14, %rd10;
	ld.f32 	%f4, [%rd15];
	add.s32 	%r4, %r20, -1;
	mul.wide.u32 	%rd16, %r4, 8;
	add.s64 	%rd17, %rd7, %rd16;
	ld.global.u64 	%rd18, [%rd17];
	add.s64 	%rd19, %rd18, %rd10;
	ld.f32 	%f5, [%rd19];
	sub.f32 	%f6, %f4, %f5;
	cvt.f64.f32 	%fd26, %f6;
	add.f64 	%fd4, %fd22, %fd22;
	div.rn.f64 	%fd5, %fd26, %fd4;
	{
	.reg .b32 %temp; 
	mov.b64 	{%temp, %r5}, %fd3;
	}
	mov.f64 	%fd27, 0d4000000000000000;
	{
	.reg .b32 %temp; 
	mov.b64 	{%temp, %r23}, %fd27;
	}
	and.b32  	%r7, %r23, 2146435072;
	setp.eq.s32 	%p8, %r7, 1062207488;
	abs.f64 	%fd6, %fd3;
	{ // callseq 0, 0
	.param .b64 param0;
	st.param.f64 	[param0], %fd6;
	.param .b64 retval0;
	call.uni (retval0), 
	__internal_accurate_pow, 
	(
	param0
	);
	ld.param.f64 	%fd28, [retval0];
	} // callseq 0
	setp.lt.s32 	%p9, %r5, 0;
	neg.f64 	%fd30, %fd28;
	selp.f64 	%fd31, %fd30, %fd28, %p8;
	selp.f64 	%fd55, %fd31, %fd28, %p9;
	setp.neu.f64 	%p10, %fd3, 0d0000000000000000;
	@%p10 bra 	$L__BB0_3;
	selp.b32 	%r24, %r5, 0, %p8;
	setp.lt.s32 	%p12, %r23, 0;
	or.b32  	%r25, %r24, 2146435072;
	selp.b32 	%r26, %r25, %r24, %p12;
	mov.b32 	%r27, 0;
	mov.b64 	%fd55, {%r27, %r26};
$L__BB0_3:
	add.f64 	%fd32, %fd3, 0d4000000000000000;
	{
	.reg .b32 %temp; 
	mov.b64 	{%temp, %r28}, %fd32;
	}
	and.b32  	%r29, %r28, 2146435072;
	setp.ne.s32 	%p13, %r29, 2146435072;
	@%p13 bra 	$L__BB0_8;
	setp.num.f64 	%p14, %fd3, %fd3;
	@%p14 bra 	$L__BB0_6;
	mov.f64 	%fd33, 0d4000000000000000;
	add.rn.f64 	%fd55, %fd3, %fd33;
	bra.uni 	$L__BB0_8;
$L__BB0_6:
	setp.neu.f64 	%p15, %fd6, 0d7FF0000000000000;
	@%p15 bra 	$L__BB0_8;
	setp.lt.s32 	%p18, %r23, 0;
	selp.b32 	%r31, 0, 2146435072, %p18;
	and.b32  	%r32, %r23, 2147483647;
	setp.ne.s32 	%p19, %r32, 1071644672;
	or.b32  	%r33, %r31, -2147483648;
	selp.b32 	%r34, %r33, %r31, %p19;
	selp.b32 	%r35, %r34, %r31, %p8;
	selp.b32 	%r36, %r35, %r31, %p9;
	mov.b32 	%r37, 0;
	mov.b64 	%fd55, {%r37, %r36};
$L__BB0_8:
	setp.eq.f64 	%p21, %fd3, 0d3FF0000000000000;
	selp.f64 	%fd34, 0d3FF0000000000000, %fd55, %p21;
	add.f64 	%fd35, %fd3, %fd5;
	mul.f64 	%fd36, %fd1, %fd35;
	sub.f64 	%fd37, %fd36, %fd34;
	ld.global.u64 	%rd20, [%rd2+8];
	add.s64 	%rd22, %rd20, %rd10;
	ld.f32 	%f7, [%rd22];
	mul.wide.u32 	%rd23, %r4, 8;
	add.s64 	%rd24, %rd1, %rd23;
	ld.global.u64 	%rd25, [%rd24];
	add.s64 	%rd26, %rd25, %rd10;
	ld.f32 	%f8, [%rd26];
	sub.f32 	%f9, %f7, %f8;
	cvt.f64.f32 	%fd38, %f9;
	div.rn.f64 	%fd39, %fd38, %fd4;
	ld.global.u64 	%rd27, [%rd3];
	add.s64 	%rd28, %rd27, %rd10;
	ld.f32 	%f10, [%rd28+4];
	mul.wide.u32 	%rd29, %r3, 4;
	add.s64 	%rd30, %rd27, %rd29;
	ld.f32 	%f11, [%rd30];
	sub.f32 	%f12, %f10, %f11;
	cvt.f64.f32 	%fd40, %f12;
	mul.f64 	%fd41, %fd39, %fd40;
	div.rn.f64 	%fd42, %fd41, %fd2;
	add.f64 	%fd43, %fd42, %fd42;
	sub.f64 	%fd13, %fd37, %fd43;
	{
	.reg .b32 %temp; 
	mov.b64 	{%temp, %r8}, %fd5;
	}
	abs.f64 	%fd14, %fd5;
	{ // callseq 1, 0
	.param .b64 param0;
	st.param.f64 	[param0], %fd14;
	.param .b64 retval0;
	call.uni (retval0), 
	__internal_accurate_pow, 
	(
	param0
	);
	ld.param.f64 	%fd44, [retval0];
	} // callseq 1
	setp.lt.s32 	%p22, %r8, 0;
	neg.f64 	%fd46, %fd44;
	selp.f64 	%fd47, %fd46, %fd44, %p8;
	selp.f64 	%fd57, %fd47, %fd44, %p22;
	setp.neu.f64 	%p23, %fd5, 0d0000000000000000;
	@%p23 bra 	$L__BB0_10;
	setp.eq.s32 	%p24, %r7, 1062207488;
	selp.b32 	%r39, %r8, 0, %p24;
	setp.lt.s32 	%p25, %r23, 0;
	or.b32  	%r40, %r39, 2146435072;
	selp.b32 	%r41, %r40, %r39, %p25;
	mov.b32 	%r42, 0;
	mov.b64 	%fd57, {%r42, %r41};
$L__BB0_10:
	add.f64 	%fd48, %fd5, 0d4000000000000000;
	{
	.reg .b32 %temp; 
	mov.b64 	{%temp, %r43}, %fd48;
	}
	and.b32  	%r44, %r43, 2146435072;
	setp.ne.s32 	%p26, %r44, 2146435072;
	@%p26 bra 	$L__BB0_15;
	setp.num.f64 	%p27, %fd5, %fd5;
	@%p27 bra 	$L__BB0_13;
	mov.f64 	%fd49, 0d4000000000000000;
	add.rn.f64 	%fd57, %fd5, %fd49;
	bra.uni 	$L__BB0_15;
$L__BB0_13:
	setp.neu.f64 	%p28, %fd14, 0d7FF0000000000000;
	@%p28 bra 	$L__BB0_15;
	setp.lt.s32 	%p29, %r8, 0;
	setp.eq.s32 	%p30, %r7, 1062207488;
	setp.lt.s32 	%p31, %r23, 0;
	selp.b32 	%r46, 0, 2146435072, %p31;
	and.b32  	%r47, %r23, 2147483647;
	setp.ne.s32 	%p32, %r47, 1071644672;
	or.b32  	%r48, %r46, -2147483648;
	selp.b32 	%r49, %r48, %r46, %p32;
	selp.b32 	%r50, %r49, %r46, %p30;
	selp.b32 	%r51, %r50, %r46, %p29;
	mov.b32 	%r52, 0;
	mov.b64 	%fd57, {%r52, %r51};
$L__BB0_15:
	ld.param.f64 	%fd53, [_Z9compute_bPPfS0_S0_iidddd_param_8];
	ld.param.u64 	%rd38, [_Z9compute_bPPfS0_S0_iidddd_param_2];
	setp.eq.f64 	%p33, %fd5, 0d3FF0000000000000;
	selp.f64 	%fd50, 0d3FF0000000000000, %fd57, %p33;
	sub.f64 	%fd51, %fd13, %fd50;
	mul.f64 	%fd52, %fd53, %fd51;
	cvt.rn.f32.f64 	%f13, %fd52;
	cvta.to.global.u64 	%rd31, %rd38;
	mul.wide.u32 	%rd32, %r20, 8;
	add.s64 	%rd33, %rd31, %rd32;
	ld.global.u64 	%rd34, [%rd33];
	add.s64 	%rd36, %rd34, %rd10;
	st.f32 	[%rd36], %f13;
$L__BB0_16:
	ret;

}
	// .globl	_Z9compute_pPPfS0_S0_iidd
.visible .entry _Z9compute_pPPfS0_S0_iidd(
	.param .u64 .ptr .align 1 _Z9compute_pPPfS0_S0_iidd_param_0,
	.param .u64 .ptr .align 1 _Z9compute_pPPfS0_S0_iidd_param_1,
	.param .u64 .ptr .align 1 _Z9compute_pPPfS0_S0_iidd_param_2,
	.param .u32 _Z9compute_pPPfS0_S0_iidd_param_3,
	.param .u32 _Z9compute_pPPfS0_S0_iidd_param_4,
	.param .f64 _Z9compute_pPPfS0_S0_iidd_param_5,
	.param .f64 _Z9compute_pPPfS0_S0_iidd_param_6
)
{
	.reg .pred 	%p<34>;
	.reg .b32 	%r<53>;
	.reg .b32 	%f<9>;
	.reg .b64 	%rd<28>;
	.reg .b64 	%fd<47>;

	ld.param.u64 	%rd3, [_Z9compute_pPPfS0_S0_iidd_param_0];
	ld.param.u64 	%rd4, [_Z9compute_pPPfS0_S0_iidd_param_1];
	ld.param.u64 	%rd5, [_Z9compute_pPPfS0_S0_iidd_param_2];
	ld.param.u32 	%r7, [_Z9compute_pPPfS0_S0_iidd_param_3];
	ld.param.u32 	%r9, [_Z9compute_pPPfS0_S0_iidd_param_4];
	ld.param.f64 	%fd17, [_Z9compute_pPPfS0_S0_iidd_param_5];
	ld.param.f64 	%fd18, [_Z9compute_pPPfS0_S0_iidd_param_6];
	mov.u32 	%r11, %ctaid.x;
	mov.u32 	%r12, %ntid.x;
	mov.u32 	%r13, %tid.x;
	mad.lo.s32 	%r14, %r11, %r12, %r13;
	mov.u32 	%r15, %ctaid.y;
	mov.u32 	%r16, %ntid.y;
	mov.u32 	%r17, %tid.y;
	mad.lo.s32 	%r18, %r15, %r16, %r17;
	setp.lt.s32 	%p1, %r14, 1;
	add.s32 	%r19, %r7, -1;
	setp.ge.s32 	%p2, %r14, %r19;
	or.pred  	%p3, %p1, %p2;
	setp.eq.s32 	%p4, %r18, 0;
	or.pred  	%p5, %p4, %p3;
	add.s32 	%r20, %r9, -1;
	setp.ge.s32 	%p6, %r18, %r20;
	or.pred  	%p7, %p5, %p6;
	@%p7 bra 	$L__BB1_16;
	cvta.to.global.u64 	%rd1, %rd4;
	{
	.reg .b32 %temp; 
	mov.b64 	{%temp, %r3}, %fd18;
	}
	mov.f64 	%fd19, 0d4000000000000000;
	{
	.reg .b32 %temp; 
	mov.b64 	{%temp, %r21}, %fd19;
	}
	and.b32  	%r5, %r21, 2146435072;
	setp.eq.s32 	%p8, %r5, 1062207488;
	abs.f64 	%fd1, %fd18;
	{ // callseq 2, 0
	.param .b64 param0;
	st.param.f64 	[param0], %fd1;
	.param .b64 retval0;
	call.uni (retval0), 
	__internal_accurate_pow, 
	(
	param0
	);
	ld.param.f64 	%fd20, [retval0];
	} // callseq 2
	setp.lt.s32 	%p9, %r3, 0;
	neg.f64 	%fd22, %fd20;
	selp.f64 	%fd23, %fd22, %fd20, %p8;
	selp.f64 	%fd44, %fd23, %fd20, %p9;
	setp.neu.f64 	%p10, %fd18, 0d0000000000000000;
	@%p10 bra 	$L__BB1_3;
	setp.eq.s32 	%p11, %r5, 1062207488;
	selp.b32 	%r22, %r3, 0, %p11;
	setp.lt.s32 	%p12, %r21, 0;
	or.b32  	%r23, %r22, 2146435072;
	selp.b32 	%r24, %r23, %r22, %p12;
	mov.b32 	%r25, 0;
	mov.b64 	%fd44, {%r25, %r24};
$L__BB1_3:
	add.f64 	%fd24, %fd18, 0d4000000000000000;
	{
	.reg .b32 %temp; 
	mov.b64 	{%temp, %r26}, %fd24;
	}
	and.b32  	%r27, %r26, 2146435072;
	setp.ne.s32 	%p13, %r27, 2146435072;
	@%p13 bra 	$L__BB1_8;
	setp.num.f64 	%p14, %fd18, %fd18;
	@%p14 bra 	$L__BB1_6;
	mov.f64 	%fd25, 0d4000000000000000;
	add.rn.f64 	%fd44, %fd18, %fd25;
	bra.uni 	$L__BB1_8;
$L__BB1_6:
	setp.neu.f64 	%p15, %fd1, 0d7FF0000000000000;
	@%p15 bra 	$L__BB1_8;
	setp.lt.s32 	%p16, %r3, 0;
	setp.eq.s32 	%p17, %r5, 1062207488;
	setp.lt.s32 	%p18, %r21, 0;
	selp.b32 	%r29, 0, 2146435072, %p18;
	and.b32  	%r30, %r21, 2147483647;
	setp.ne.s32 	%p19, %r30, 1071644672;
	or.b32  	%r31, %r29, -2147483648;
	selp.b32 	%r32, %r31, %r29, %p19;
	selp.b32 	%r33, %r32, %r29, %p17;
	selp.b32 	%r34, %r33, %r29, %p16;
	mov.b32 	%r35, 0;
	mov.b64 	%fd44, {%r35, %r34};
$L__BB1_8:
	setp.eq.s32 	%p20, %r5, 1062207488;
	setp.eq.f64 	%p21, %fd18, 0d3FF0000000000000;
	selp.f64 	%fd8, 0d3FF0000000000000, %fd44, %p21;
	mul.wide.u32 	%rd6, %r18, 8;
	add.s64 	%rd2, %rd1, %rd6;
	ld.global.u64 	%rd7, [%rd2];
	mul.wide.u32 	%rd8, %r14, 4;
	add.s64 	%rd9, %rd7, %rd8;
	ld.f32 	%f1, [%rd9+4];
	add.s32 	%r37, %r14, -1;
	mul.wide.u32 	%rd10, %r37, 4;
	add.s64 	%rd11, %rd7, %rd10;
	ld.f32 	%f2, [%rd11];
	add.f32 	%f3, %f1, %f2;
	cvt.f64.f32 	%fd9, %f3;
	{
	.reg .b32 %temp; 
	mov.b64 	{%temp, %r6}, %fd17;
	}
	abs.f64 	%fd10, %fd17;
	{ // callseq 3, 0
	.param .b64 param0;
	st.param.f64 	[param0], %fd10;
	.param .b64 retval0;
	call.uni (retval0), 
	__internal_accurate_pow, 
	(
	param0
	);
	ld.param.f64 	%fd26, [retval0];
	} // callseq 3
	setp.lt.s32 	%p22, %r6, 0;
	neg.f64 	%fd28, %fd26;
	selp.f64 	%fd29, %fd28, %fd26, %p20;
	selp.f64 	%fd46, %fd29, %fd26, %p22;
	setp.neu.f64 	%p23, %fd17, 0d0000000000000000;
	@%p23 bra 	$L__BB1_10;
	selp.b32 	%r38, %r6, 0, %p20;
	setp.lt.s32 	%p25, %r21, 0;
	or.b32  	%r39, %r38, 2146435072;
	selp.b32 	%r40, %r39, %r38, %p25;
	mov.b32 	%r41, 0;
	mov.b64 	%fd46, {%r41, %r40};
$L__BB1_10:
	add.f64 	%fd30, %fd17, 0d4000000000000000;
	{
	.reg .b32 %temp; 
	mov.b64 	{%temp, %r42}, %fd30;
	}
	and.b32  	%r43, %r42, 2146435072;
	setp.ne.s32 	%p26, %r43, 2146435072;
	@%p26 bra 	$L__BB1_15;
	setp.num.f64 	%p27, %fd17, %fd17;
	@%p27 bra 	$L__BB1_13;
	mov.f64 	%fd31, 0d4000000000000000;
	add.rn.f64 	%fd46, %fd17, %fd31;
	bra.uni 	$L__BB1_15;
$L__BB1_13:
	setp.neu.f64 	%p28, %fd10, 0d7FF0000000000000;
	@%p28 bra 	$L__BB1_15;
	setp.lt.s32 	%p29, %r6, 0;
	setp.eq.s32 	%p30, %r5, 1062207488;
	setp.lt.s32 	%p31, %r21, 0;
	selp.b32 	%r45, 0, 2146435072, %p31;
	and.b32  	%r46, %r21, 2147483647;
	setp.ne.s32 	%p32, %r46, 1071644672;
	or.b32  	%r47, %r45, -2147483648;
	selp.b32 	%r48, %r47, %r45, %p32;
	selp.b32 	%r49, %r48, %r45, %p30;
	selp.b32 	%r50, %r49, %r45, %p29;
	mov.b32 	%r51, 0;
	mov.b64 	%fd46, {%r51, %r50};
$L__BB1_15:
	setp.eq.f64 	%p33, %fd17, 0d3FF0000000000000;
	selp.f64 	%fd32, 0d3FF0000000000000, %fd46, %p33;
	ld.global.u64 	%rd12, [%rd2+8];
	add.s64 	%rd14, %rd12, %rd8;
	ld.f32 	%f4, [%rd14];
	add.s32 	%r52, %r18, -1;
	mul.wide.u32 	%rd15, %r52, 8;
	add.s64 	%rd16, %rd1, %rd15;
	ld.global.u64 	%rd17, [%rd16];
	add.s64 	%rd18, %rd17, %rd8;
	ld.f32 	%f5, [%rd18];
	add.f32 	%f6, %f4, %f5;
	cvt.f64.f32 	%fd33, %f6;
	mul.f64 	%fd34, %fd32, %fd33;
	fma.rn.f64 	%fd35, %fd8, %fd9, %fd34;
	cvta.to.global.u64 	%rd19, %rd5;
	add.s64 	%rd21, %rd19, %rd6;
	ld.global.u64 	%rd22, [%rd21];
	add.s64 	%rd23, %rd22, %rd8;
	ld.f32 	%f7, [%rd23];
	cvt.f64.f32 	%fd36, %f7;
	mul.f64 	%fd37, %fd32, %fd36;
	mul.f64 	%fd38, %fd8, %fd37;
	sub.f64 	%fd39, %fd35, %fd38;
	add.f64 	%fd40, %fd8, %fd32;
	add.f64 	%fd41, %fd40, %fd40;
	div.rn.f64 	%fd42, %fd39, %fd41;
	cvt.rn.f32.f64 	%f8, %fd42;
	cvta.to.global.u64 	%rd24, %rd3;
	add.s64 	%rd25, %rd24, %rd6;
	ld.global.u64 	%rd26, [%rd25];
	add.s64 	%rd27, %rd26, %rd8;
	st.f32 	[%rd27], %f8;
$L__BB1_16:
	ret;

}
	// .globl	_Z14set_boundary_pPPfii
.visible .entry _Z14set_boundary_pPPfii(
	.param .u64 .ptr .align 1 _Z14set_boundary_pPPfii_param_0,
	.param .u32 _Z14set_boundary_pPPfii_param_1,
	.param .u32 _Z14set_boundary_pPPfii_param_2
)
{
	.reg .pred 	%p<3>;
	.reg .b32 	%r<8>;
	.reg .b32 	%f<4>;
	.reg .b64 	%rd<23>;

	ld.param.u64 	%rd2, [_Z14set_boundary_pPPfii_param_0];
	ld.param.u32 	%r2, [_Z14set_boundary_pPPfii_param_1];
	ld.param.u32 	%r3, [_Z14set_boundary_pPPfii_param_2];
	cvta.to.global.u64 	%rd1, %rd2;
	mov.u32 	%r4, %ctaid.x;
	mov.u32 	%r5, %ntid.x;
	mov.u32 	%r6, %tid.x;
	mad.lo.s32 	%r1, %r4, %r5, %r6;
	setp.ge.s32 	%p1, %r1, %r3;
	@%p1 bra 	$L__BB2_2;
	mul.wide.s32 	%rd3, %r1, 8;
	add.s64 	%rd4, %rd1, %rd3;
	ld.global.u64 	%rd5, [%rd4];
	cvta.to.global.u64 	%rd6, %rd5;
	ld.global.f32 	%f1, [%rd6+4];
	st.global.f32 	[%rd6], %f1;
	ld.global.u64 	%rd7, [%rd4];
	cvta.to.global.u64 	%rd8, %rd7;
	mul.wide.s32 	%rd9, %r2, 4;
	add.s64 	%rd10, %rd8, %rd9;
	ld.global.f32 	%f2, [%rd10+-8];
	st.global.f32 	[%rd10+-4], %f2;
$L__BB2_2:
	setp.ge.s32 	%p2, %r1, %r2;
	@%p2 bra 	$L__BB2_4;
	ld.global.u64 	%rd11, [%rd1+8];
	cvta.to.global.u64 	%rd12, %rd11;
	mul.wide.s32 	%rd13, %r1, 4;
	add.s64 	%rd14, %rd12, %rd13;
	ld.global.f32 	%f3, [%rd14];
	ld.global.u64 	%rd15, [%rd1];
	cvta.to.global.u64 	%rd16, %rd15;
	add.s64 	%rd17, %rd16, %rd13;
	st.global.f32 	[%rd17], %f3;
	mul.wide.s32 	%rd18, %r3, 8;
	add.s64 	%rd19, %rd1, %rd18;
	ld.global.u64 	%rd20, [%rd19+-8];
	cvta.to.global.u64 	%rd21, %rd20;
	add.s64 	%rd22, %rd21, %rd13;
	mov.b32 	%r7, 0;
	st.global.u32 	[%rd22], %r7;
$L__BB2_4:
	ret;

}
	// .globl	_Z10compute_uvPPfS0_S0_S0_S0_iiddddd
.visible .entry _Z10compute_uvPPfS0_S0_S0_S0_iiddddd(
	.param .u64 .ptr .align 1 _Z10compute_uvPPfS0_S0_S0_S0_iiddddd_param_0,
	.param .u64 .ptr .align 1 _Z10compute_uvPPfS0_S0_S0_S0_iiddddd_param_1,
	.param .u64 .ptr .align 1 _Z10compute_uvPPfS0_S0_S0_S0_iiddddd_param_2,
	.param .u64 .ptr .align 1 _Z10compute_uvPPfS0_S0_S0_S0_iiddddd_param_3,
	.param .u64 .ptr .align 1 _Z10compute_uvPPfS0_S0_S0_S0_iiddddd_param_4,
	.param .u32 _Z10compute_uvPPfS0_S0_S0_S0_iiddddd_param_5,
	.param .u32 _Z10compute_uvPPfS0_S0_S0_S0_iiddddd_param_6,
	.param .f64 _Z10compute_uvPPfS0_S0_S0_S0_iiddddd_param_7,
	.param .f64 _Z10compute_uvPPfS0_S0_S0_S0_iiddddd_param_8,
	.param .f64 _Z10compute_uvPPfS0_S0_S0_S0_iiddddd_param_9,
	.param .f64 _Z10compute_uvPPfS0_S0_S0_S0_iiddddd_param_10,
	.param .f64 _Z10compute_uvPPfS0_S0_S0_S0_iiddddd_param_11
)
{
	.reg .pred 	%p<34>;
	.reg .b32 	%r<53>;
	.reg .b32 	%f<33>;
	.reg .b64 	%rd<54>;
	.reg .b64 	%fd<81>;

	ld.param.u64 	%rd6, [_Z10compute_uvPPfS0_S0_S0_S0_iiddddd_param_1];
	ld.param.u64 	%rd8, [_Z10compute_uvPPfS0_S0_S0_S0_iiddddd_param_3];
	ld.param.u64 	%rd9, [_Z10compute_uvPPfS0_S0_S0_S0_iiddddd_param_4];
	ld.param.u32 	%r9, [_Z10compute_uvPPfS0_S0_S0_S0_iiddddd_param_5];
	ld.param.u32 	%r11, [_Z10compute_uvPPfS0_S0_S0_S0_iiddddd_param_6];
	ld.param.f64 	%fd19, [_Z10compute_uvPPfS0_S0_S0_S0_iiddddd_param_7];
	ld.param.f64 	%fd20, [_Z10compute_uvPPfS0_S0_S0_S0_iiddddd_param_8];
	ld.param.f64 	%fd21, [_Z10compute_uvPPfS0_S0_S0_S0_iiddddd_param_9];
	ld.param.f64 	%fd22, [_Z10compute_uvPPfS0_S0_S0_S0_iiddddd_param_10];
	ld.param.f64 	%fd23, [_Z10compute_uvPPfS0_S0_S0_S0_iiddddd_param_11];
	mov.u32 	%r13, %ctaid.x;
	mov.u32 	%r14, %ntid.x;
	mov.u32 	%r15, %tid.x;
	mad.lo.s32 	%r16, %r13, %r14, %r15;
	mov.u32 	%r17, %ctaid.y;
	mov.u32 	%r18, %ntid.y;
	mov.u32 	%r19, %tid.y;
	mad.lo.s32 	%r20, %r17, %r18, %r19;
	setp.lt.s32 	%p1, %r16, 1;
	add.s32 	%r21, %r9, -1;
	setp.ge.s32 	%p2, %r16, %r21;
	or.pred  	%p3, %p1, %p2;
	setp.eq.s32 	%p4, %r20, 0;
	or.pred  	%p5, %p4, %p3;
	add.s32 	%r22, %r11, -1;
	setp.ge.s32 	%p6, %r20, %r22;
	or.pred  	%p7, %p5, %p6;
	@%p7 bra 	$L__BB3_16;
	ld.param.u64 	%rd53, [_Z10compute_uvPPfS0_S0_S0_S0_iiddddd_param_2];
	cvta.to.global.u64 	%rd10, %rd53;
	cvta.to.global.u64 	%rd1, %rd9;
	mul.wide.u32 	%rd11, %r20, 8;
	add.s64 	%rd2, %rd10, %rd11;
	ld.global.u64 	%rd12, [%rd2];
	mul.wide.u32 	%rd13, %r16, 4;
	add.s64 	%rd3, %rd12, %rd13;
	ld.f32 	%f1, [%rd3];
	add.s32 	%r3, %r16, -1;
	mul.wide.u32 	%rd14, %r3, 4;
	add.s64 	%rd15, %rd12, %rd14;
	ld.f32 	%f2, [%rd15];
	add.s32 	%r4, %r20, -1;
	mul.wide.u32 	%rd16, %r4, 8;
	add.s64 	%rd17, %rd10, %rd16;
	ld.global.u64 	%rd18, [%rd17];
	add.s64 	%rd19, %rd18, %rd13;
	ld.f32 	%f3, [%rd19];
	add.f64 	%fd1, %fd22, %fd22;
	add.s64 	%rd4, %rd1, %rd11;
	ld.global.u64 	%rd20, [%rd4];
	add.s64 	%rd21, %rd20, %rd13;
	ld.f32 	%f4, [%rd21+4];
	add.s64 	%rd22, %rd20, %rd14;
	ld.f32 	%f5, [%rd22];
	mul.f64 	%fd2, %fd21, %fd23;
	{
	.reg .b32 %temp; 
	mov.b64 	{%temp, %r5}, %fd19;
	}
	mov.f64 	%fd24, 0d4000000000000000;
	{
	.reg .b32 %temp; 
	mov.b64 	{%temp, %r23}, %fd24;
	}
	and.b32  	%r7, %r23, 2146435072;
	setp.eq.s32 	%p8, %r7, 1062207488;
	abs.f64 	%fd3, %fd19;
	{ // callseq 4, 0
	.param .b64 param0;
	st.param.f64 	[param0], %fd3;
	.param .b64 retval0;
	call.uni (retval0), 
	__internal_accurate_pow, 
	(
	param0
	);
	ld.param.f64 	%fd25, [retval0];
	} // callseq 4
	setp.lt.s32 	%p9, %r5, 0;
	neg.f64 	%fd27, %fd25;
	selp.f64 	%fd28, %fd27, %fd25, %p8;
	selp.f64 	%fd78, %fd28, %fd25, %p9;
	setp.neu.f64 	%p10, %fd19, 0d0000000000000000;
	@%p10 bra 	$L__BB3_3;
	selp.b32 	%r24, %r5, 0, %p8;
	setp.lt.s32 	%p12, %r23, 0;
	or.b32  	%r25, %r24, 2146435072;
	selp.b32 	%r26, %r25, %r24, %p12;
	mov.b32 	%r27, 0;
	mov.b64 	%fd78, {%r27, %r26};
$L__BB3_3:
	add.f64 	%fd29, %fd19, 0d4000000000000000;
	{
	.reg .b32 %temp; 
	mov.b64 	{%temp, %r28}, %fd29;
	}
	and.b32  	%r29, %r28, 2146435072;
	setp.ne.s32 	%p13, %r29, 2146435072;
	@%p13 bra 	$L__BB3_8;
	setp.num.f64 	%p14, %fd19, %fd19;
	@%p14 bra 	$L__BB3_6;
	mov.f64 	%fd30, 0d4000000000000000;
	add.rn.f64 	%fd78, %fd19, %fd30;
	bra.uni 	$L__BB3_8;
$L__BB3_6:
	setp.neu.f64 	%p15, %fd3, 0d7FF0000000000000;
	@%p15 bra 	$L__BB3_8;
	setp.lt.s32 	%p18, %r23, 0;
	selp.b32 	%r31, 0, 2146435072, %p18;
	and.b32  	%r32, %r23, 2147483647;
	setp.ne.s32 	%p19, %r32, 1071644672;
	or.b32  	%r33, %r31, -2147483648;
	selp.b32 	%r34, %r33, %r31, %p19;
	selp.b32 	%r35, %r34, %r31, %p8;
	selp.b32 	%r36, %r35, %r31, %p9;
	mov.b32 	%r37, 0;
	mov.b64 	%fd78, {%r37, %r36};
$L__BB3_8:
	cvt.f64.f32 	%fd31, %f1;
	mul.f64 	%fd32, %fd21, %fd31;
	setp.eq.f64 	%p21, %fd19, 0d3FF0000000000000;
	selp.f64 	%fd33, 0d3FF0000000000000, %fd78, %p21;
	div.rn.f64 	%fd10, %fd2, %fd33;
	ld.f32 	%f7, [%rd3+4];
	add.f32 	%f6, %f1, %f1;
	sub.f32 	%f8, %f7, %f6;
	add.f32 	%f9, %f8, %f2;
	cvt.f64.f32 	%fd34, %f9;
	sub.f32 	%f10, %f4, %f5;
	cvt.f64.f32 	%fd35, %f10;
	mul.f64 	%fd36, %fd19, %fd1;
	div.rn.f64 	%fd37, %fd21, %fd36;
	mul.f64 	%fd38, %fd37, %fd35;
	sub.f32 	%f11, %f1, %f3;
	cvt.f64.f32 	%fd39, %f11;
	div.rn.f64 	%fd40, %fd32, %fd20;
	mul.f64 	%fd41, %fd40, %fd39;
	sub.f32 	%f12, %f1, %f2;
	cvt.f64.f32 	%fd42, %f12;
	div.rn.f64 	%fd43, %fd32, %fd19;
	mul.f64 	%fd44, %fd43, %fd42;
	sub.f64 	%fd45, %fd31, %fd44;
	sub.f64 	%fd46, %fd45, %fd41;
	sub.f64 	%fd47, %fd46, %fd38;
	fma.rn.f64 	%fd11, %fd10, %fd34, %fd47;
	{
	.reg .b32 %temp; 
	mov.b64 	{%temp, %r8}, %fd20;
	}
	abs.f64 	%fd12, %fd20;
	{ // callseq 5, 0
	.param .b64 param0;
	st.param.f64 	[param0], %fd12;
	.param .b64 retval0;
	call.uni (retval0), 
	__internal_accurate_pow, 
	(
	param0
	);
	ld.param.f64 	%fd48, [retval0];
	} // callseq 5
	setp.lt.s32 	%p22, %r8, 0;
	neg.f64 	%fd50, %fd48;
	selp.f64 	%fd51, %fd50, %fd48, %p8;
	selp.f64 	%fd80, %fd51, %fd48, %p22;
	setp.neu.f64 	%p23, %fd20, 0d0000000000000000;
	@%p23 bra 	$L__BB3_10;
	selp.b32 	%r39, %r8, 0, %p8;
	setp.lt.s32 	%p25, %r23, 0;
	or.b32  	%r40, %r39, 2146435072;
	selp.b32 	%r41, %r40, %r39, %p25;
	mov.b32 	%r42, 0;
	mov.b64 	%fd80, {%r42, %r41};
$L__BB3_10:
	add.f64 	%fd52, %fd20, 0d4000000000000000;
	{
	.reg .b32 %temp; 
	mov.b64 	{%temp, %r43}, %fd52;
	}
	and.b32  	%r44, %r43, 2146435072;
	setp.ne.s32 	%p26, %r44, 2146435072;
	@%p26 bra 	$L__BB3_15;
	setp.num.f64 	%p27, %fd20, %fd20;
	@%p27 bra 	$L__BB3_13;
	mov.f64 	%fd53, 0d4000000000000000;
	add.rn.f64 	%fd80, %fd20, %fd53;
	bra.uni 	$L__BB3_15;
$L__BB3_13:
	setp.neu.f64 	%p28, %fd12, 0d7FF0000000000000;
	@%p28 bra 	$L__BB3_15;
	setp.lt.s32 	%p31, %r23, 0;
	selp.b32 	%r46, 0, 2146435072, %p31;
	and.b32  	%r47, %r23, 2147483647;
	setp.ne.s32 	%p32, %r47, 1071644672;
	or.b32  	%r48, %r46, -2147483648;
	selp.b32 	%r49, %r48, %r46, %p32;
	selp.b32 	%r50, %r49, %r46, %p8;
	selp.b32 	%r51, %r50, %r46, %p22;
	mov.b32 	%r52, 0;
	mov.b64 	%fd80, {%r52, %r51};
$L__BB3_15:
	ld.param.u64 	%rd52, [_Z10compute_uvPPfS0_S0_S0_S0_iiddddd_param_0];
	cvta.to.global.u64 	%rd23, %rd8;
	setp.eq.f64 	%p33, %fd20, 0d3FF0000000000000;
	selp.f64 	%fd54, 0d3FF0000000000000, %fd80, %p33;
	div.rn.f64 	%fd55, %fd2, %fd54;
	ld.global.u64 	%rd24, [%rd2+8];
	mul.wide.u32 	%rd25, %r16, 4;
	add.s64 	%rd26, %rd24, %rd25;
	ld.f32 	%f13, [%rd26];
	sub.f32 	%f14, %f13, %f6;
	add.f32 	%f15, %f14, %f3;
	cvt.f64.f32 	%fd56, %f15;
	fma.rn.f64 	%fd57, %fd55, %fd56, %fd11;
	cvt.rn.f32.f64 	%f16, %fd57;
	cvta.to.global.u64 	%rd27, %rd52;
	mul.wide.u32 	%rd28, %r20, 8;
	add.s64 	%rd29, %rd27, %rd28;
	ld.global.u64 	%rd30, [%rd29];
	add.s64 	%rd31, %rd30, %rd25;
	st.f32 	[%rd31], %f16;
	add.s64 	%rd32, %rd23, %rd28;
	ld.global.u64 	%rd33, [%rd32];
	add.s64 	%rd34, %rd33, %rd25;
	ld.f32 	%f17, [%rd34];
	cvt.f64.f32 	%fd58, %f17;
	mul.f64 	%fd59, %fd21, %fd58;
	div.rn.f64 	%fd60, %fd59, %fd19;
	mul.wide.u32 	%rd35, %r3, 4;
	add.s64 	%rd36, %rd33, %rd35;
	ld.f32 	%f18, [%rd36];
	sub.f32 	%f19, %f17, %f18;
	cvt.f64.f32 	%fd61, %f19;
	mul.f64 	%fd62, %fd60, %fd61;
	sub.f64 	%fd63, %fd58, %fd62;
	div.rn.f64 	%fd64, %fd59, %fd20;
	mul.wide.u32 	%rd37, %r4, 8;
	add.s64 	%rd38, %rd23, %rd37;
	ld.global.u64 	%rd39, [%rd38];
	add.s64 	%rd40, %rd39, %rd25;
	ld.f32 	%f20, [%rd40];
	sub.f32 	%f21, %f17, %f20;
	cvt.f64.f32 	%fd65, %f21;
	mul.f64 	%fd66, %fd64, %fd65;
	sub.f64 	%fd67, %fd63, %fd66;
	mul.f64 	%fd68, %fd20, %fd1;
	div.rn.f64 	%fd69, %fd21, %fd68;
	ld.global.u64 	%rd41, [%rd4+8];
	add.s64 	%rd42, %rd41, %rd25;
	ld.f32 	%f22, [%rd42];
	add.s64 	%rd43, %rd1, %rd37;
	ld.global.u64 	%rd44, [%rd43];
	add.s64 	%rd45, %rd44, %rd25;
	ld.f32 	%f23, [%rd45];
	sub.f32 	%f24, %f22, %f23;
	cvt.f64.f32 	%fd70, %f24;
	mul.f64 	%fd71, %fd69, %fd70;
	sub.f64 	%fd72, %fd67, %fd71;
	ld.f32 	%f25, [%rd34+4];
	add.f32 	%f26, %f17, %f17;
	sub.f32 	%f27, %f25, %f26;
	add.f32 	%f28, %f27, %f18;
	cvt.f64.f32 	%fd73, %f28;
	fma.rn.f64 	%fd74, %fd10, %fd73, %fd72;
	ld.global.u64 	%rd46, [%rd32+8];
	add.s64 	%rd47, %rd46, %rd25;
	ld.f32 	%f29, [%rd47];
	sub.f32 	%f30, %f29, %f26;
	add.f32 	%f31, %f30, %f20;
	cvt.f64.f32 	%fd75, %f31;
	fma.rn.f64 	%fd76, %fd55, %fd75, %fd74;
	cvt.rn.f32.f64 	%f32, %fd76;
	cvta.to.global.u64 	%rd48, %rd6;
	add.s64 	%rd49, %rd48, %rd28;
	ld.global.u64 	%rd50, [%rd49];
	add.s64 	%rd51, %rd50, %rd25;
	st.f32 	[%rd51], %f32;
$L__BB3_16:
	ret;

}
	// .globl	_Z15set_boundary_uvPPfS0_ii
.visible .entry _Z15set_boundary_uvPPfS0_ii(
	.param .u64 .ptr .align 1 _Z15set_boundary_uvPPfS0_ii_param_0,
	.param .u64 .ptr .align 1 _Z15set_boundary_uvPPfS0_ii_param_1,
	.param .u32 _Z15set_boundary_uvPPfS0_ii_param_2,
	.param .u32 _Z15set_boundary_uvPPfS0_ii_param_3
)
{
	.reg .pred 	%p<3>;
	.reg .b32 	%r<10>;
	.reg .b64 	%rd<35>;

	ld.param.u64 	%rd3, [_Z15set_boundary_uvPPfS0_ii_param_0];
	ld.param.u64 	%rd4, [_Z15set_boundary_uvPPfS0_ii_param_1];
	ld.param.u32 	%r2, [_Z15set_boundary_uvPPfS0_ii_param_2];
	ld.param.u32 	%r3, [_Z15set_boundary_uvPPfS0_ii_param_3];
	cvta.to.global.u64 	%rd1, %rd4;
	cvta.to.global.u64 	%rd2, %rd3;
	mov.u32 	%r4, %ctaid.x;
	mov.u32 	%r5, %ntid.x;
	mov.u32 	%r6, %tid.x;
	mad.lo.s32 	%r1, %r4, %r5, %r6;
	setp.ge.s32 	%p1, %r1, %r3;
	@%p1 bra 	$L__BB4_2;
	mul.wide.s32 	%rd5, %r1, 8;
	add.s64 	%rd6, %rd2, %rd5;
	ld.global.u64 	%rd7, [%rd6];
	cvta.to.global.u64 	%rd8, %rd7;
	mov.b32 	%r7, 0;
	st.global.u32 	[%rd8], %r7;
	ld.global.u64 	%rd9, [%rd6];
	cvta.to.global.u64 	%rd10, %rd9;
	mul.wide.s32 	%rd11, %r2, 4;
	add.s64 	%rd12, %rd10, %rd11;
	st.global.u32 	[%rd12+-4], %r7;
	add.s64 	%rd13, %rd1, %rd5;
	ld.global.u64 	%rd14, [%rd13];
	cvta.to.global.u64 	%rd15, %rd14;
	st.global.u32 	[%rd15], %r7;
	ld.global.u64 	%rd16, [%rd13];
	cvta.to.global.u64 	%rd17, %rd16;
	add.s64 	%rd18, %rd17, %rd11;
	st.global.u32 	[%rd18+-4], %r7;
$L__BB4_2:
	setp.ge.s32 	%p2, %r1, %r2;
	@%p2 bra 	$L__BB4_4;
	ld.global.u64 	%rd19, [%rd2];
	cvta.to.global.u64 	%rd20, %rd19;
	mul.wide.s32 	%rd21, %r1, 4;
	add.s64 	%rd22, %rd20, %rd21;
	mov.b32 	%r8, 0;
	st.global.u32 	[%rd22], %r8;
	mul.wide.s32 	%rd23, %r3, 8;
	add.s64 	%rd24, %rd2, %rd23;
	ld.global.u64 	%rd25, [%rd24+-8];
	cvta.to.global.u64 	%rd26, %rd25;
	add.s64 	%rd27, %rd26, %rd21;
	mov.b32 	%r9, 1065353216;
	st.global.u32 	[%rd27], %r9;
	ld.global.u64 	%rd28, [%rd1];
	cvta.to.global.u64 	%rd29, %rd28;
	add.s64 	%rd30, %rd29, %rd21;
	st.global.u32 	[%rd30], %r8;
	add.s64 	%rd31, %rd1, %rd23;
	ld.global.u64 	%rd32, [%rd31+-8];
	cvta.to.global.u64 	%rd33, %rd32;
	add.s64 	%rd34, %rd33, %rd21;
	st.global.u32 	[%rd34], %r8;
$L__BB4_4:
	ret;

}
.func  (.param .b64 func_retval0) __internal_accurate_pow(
	.param .b64 __internal_accurate_pow_param_0
)
{
	.reg .pred 	%p<8>;
	.reg .b32 	%r<49>;
	.reg .b32 	%f<3>;
	.reg .b64 	%fd<109>;

	ld.param.f64 	%fd10, [__internal_accurate_pow_param_0];
	{
	.reg .b32 %temp; 
	mov.b64 	{%temp, %r46}, %fd10;
	}
	{
	.reg .b32 %temp; 
	mov.b64 	{%r45, %temp}, %fd10;
	}
	shr.u32 	%r47, %r46, 20;
	setp.gt.u32 	%p1, %r46, 1048575;
	@%p1 bra 	$L__BB5_2;
	mul.f64 	%fd11, %fd10, 0d4350000000000000;
	{
	.reg .b32 %temp; 
	mov.b64 	{%temp, %r46}, %fd11;
	}
	{
	.reg .b32 %temp; 
	mov.b64 	{%r45, %temp}, %fd11;
	}
	shr.u32 	%r16, %r46, 20;
	add.s32 	%r47, %r16, -54;
$L__BB5_2:
	add.s32 	%r48, %r47, -1023;
	and.b32  	%r17, %r46, -2146435073;
	or.b32  	%r18, %r17, 1072693248;
	mov.b64 	%fd107, {%r45, %r18};
	setp.lt.u32 	%p2, %r18, 1073127583;
	@%p2 bra 	$L__BB5_4;
	{
	.reg .b32 %temp; 
	mov.b64 	{%r19, %temp}, %fd107;
	}
	{
	.reg .b32 %temp; 
	mov.b64 	{%temp, %r20}, %fd107;
	}
	add.s32 	%r21, %r20, -1048576;
	mov.b64 	%fd107, {%r19, %r21};
	add.s32 	%r48, %r47, -1022;
$L__BB5_4:
	add.f64 	%fd12, %fd107, 0dBFF0000000000000;
	add.f64 	%fd13, %fd107, 0d3FF0000000000000;
	rcp.approx.ftz.f64 	%fd14, %fd13;
	neg.f64 	%fd15, %fd13;
	fma.rn.f64 	%fd16, %fd15, %fd14, 0d3FF0000000000000;
	fma.rn.f64 	%fd17, %fd16, %fd16, %fd16;
	fma.rn.f64 	%fd18, %fd17, %fd14, %fd14;
	mul.f64 	%fd19, %fd12, %fd18;
	fma.rn.f64 	%fd20, %fd12, %fd18, %fd19;
	mul.f64 	%fd21, %fd20, %fd20;
	fma.rn.f64 	%fd22, %fd21, 0d3EB0F5FF7D2CAFE2, 0d3ED0F5D241AD3B5A;
	fma.rn.f64 	%fd23, %fd22, %fd21, 0d3EF3B20A75488A3F;
	fma.rn.f64 	%fd24, %fd23, %fd21, 0d3F1745CDE4FAECD5;
	fma.rn.f64 	%fd25, %fd24, %fd21, 0d3F3C71C7258A578B;
	fma.rn.f64 	%fd26, %fd25, %fd21, 0d3F6249249242B910;
	fma.rn.f64 	%fd27, %fd26, %fd21, 0d3F89999999999DFB;
	sub.f64 	%fd28, %fd12, %fd20;
	add.f64 	%fd29, %fd28, %fd28;
	neg.f64 	%fd30, %fd20;
	fma.rn.f64 	%fd31, %fd30, %fd12, %fd29;
	mul.f64 	%fd32, %fd18, %fd31;
	fma.rn.f64 	%fd33, %fd21, %fd27, 0d3FB5555555555555;
	mov.f64 	%fd34, 0d3FB5555555555555;
	sub.f64 	%fd35, %fd34, %fd33;
	fma.rn.f64 	%fd36, %fd21, %fd27, %fd35;
	add.f64 	%fd37, %fd36, 0dBC46A4CB00B9E7B0;
	add.f64 	%fd38, %fd33, %fd37;
	sub.f64 	%fd39, %fd33, %fd38;
	add.f64 	%fd40, %fd37, %fd39;
	mul.rn.f64 	%fd41, %fd20, %fd20;
	neg.f64 	%fd42, %fd41;
	fma.rn.f64 	%fd43, %fd20, %fd20, %fd42;
	{
	.reg .b32 %temp; 
	mov.b64 	{%r22, %temp}, %fd32;
	}
	{
	.reg .b32 %temp; 
	mov.b64 	{%temp, %r23}, %fd32;
	}
	add.s32 	%r24, %r23, 1048576;
	mov.b64 	%fd44, {%r22, %r24};
	fma.rn.f64 	%fd45, %fd20, %fd44, %fd43;
	mul.rn.f64 	%fd46, %fd41, %fd20;
	neg.f64 	%fd47, %fd46;
	fma.rn.f64 	%fd48, %fd41, %fd20, %fd47;
	fma.rn.f64 	%fd49, %fd41, %fd32, %fd48;
	fma.rn.f64 	%fd50, %fd45, %fd20, %fd49;
	mul.rn.f64 	%fd51, %fd38, %fd46;
	neg.f64 	%fd52, %fd51;
	fma.rn.f64 	%fd53, %fd38, %fd46, %fd52;
	fma.rn.f64 	%fd54, %fd38, %fd50, %fd53;
	fma.rn.f64 	%fd55, %fd40, %fd46, %fd54;
	add.f64 	%fd56, %fd51, %fd55;
	sub.f64 	%fd57, %fd51, %fd56;
	add.f64 	%fd58, %fd55, %fd57;
	add.f64 	%fd59, %fd20, %fd56;
	sub.f64 	%fd60, %fd20, %fd59;
	add.f64 	%fd61, %fd56, %fd60;
	add.f64 	%fd62, %fd58, %fd61;
	add.f64 	%fd63, %fd32, %fd62;
	add.f64 	%fd64, %fd59, %fd63;
	sub.f64 	%fd65, %fd59, %fd64;
	add.f64 	%fd66, %fd63, %fd65;
	xor.b32  	%r25, %r48, -2147483648;
	mov.b32 	%r26, 1127219200;
	mov.b64 	%fd67, {%r25, %r26};
	mov.b32 	%r27, -2147483648;
	mov.b64 	%fd68, {%r27, %r26};
	sub.f64 	%fd69, %fd67, %fd68;
	fma.rn.f64 	%fd70, %fd69, 0d3FE62E42FEFA39EF, %fd64;
	fma.rn.f64 	%fd71, %fd69, 0dBFE62E42FEFA39EF, %fd70;
	sub.f64 	%fd72, %fd71, %fd64;
	sub.f64 	%fd73, %fd66, %fd72;
	fma.rn.f64 	%fd74, %fd69, 0d3C7ABC9E3B39803F, %fd73;
	add.f64 	%fd75, %fd70, %fd74;
	sub.f64 	%fd76, %fd70, %fd75;
	add.f64 	%fd77, %fd74, %fd76;
	mov.f64 	%fd78, 0d4000000000000000;
	{
	.reg .b32 %temp; 
	mov.b64 	{%temp, %r28}, %fd78;
	}
	{
	.reg .b32 %temp; 
	mov.b64 	{%r29, %temp}, %fd78;
	}
	shl.b32 	%r30, %r28, 1;
	setp.gt.u32 	%p3, %r30, -33554433;
	and.b32  	%r31, %r28, -15728641;
	selp.b32 	%r32, %r31, %r28, %p3;
	mov.b64 	%fd79, {%r29, %r32};
	mul.rn.f64 	%fd80, %fd75, %fd79;
	neg.f64 	%fd81, %fd80;
	fma.rn.f64 	%fd82, %fd75, %fd79, %fd81;
	fma.rn.f64 	%fd83, %fd77, %fd79, %fd82;
	add.f64 	%fd4, %fd80, %fd83;
	sub.f64 	%fd84, %fd80, %fd4;
	add.f64 	%fd5, %fd83, %fd84;
	fma.rn.f64 	%fd85, %fd4, 0d3FF71547652B82FE, 0d4338000000000000;
	{
	.reg .b32 %temp; 
	mov.b64 	{%r13, %temp}, %fd85;
	}
	mov.f64 	%fd86, 0dC338000000000000;
	add.rn.f64 	%fd87, %fd85, %fd86;
	fma.rn.f64 	%fd88, %fd87, 0dBFE62E42FEFA39EF, %fd4;
	fma.rn.f64 	%fd89, %fd87, 0dBC7ABC9E3B39803F, %fd88;
	fma.rn.f64 	%fd90, %fd89, 0d3E5ADE1569CE2BDF, 0d3E928AF3FCA213EA;
	fma.rn.f64 	%fd91, %fd90, %fd89, 0d3EC71DEE62401315;
	fma.rn.f64 	%fd92, %fd91, %fd89, 0d3EFA01997C89EB71;
	fma.rn.f64 	%fd93, %fd92, %fd89, 0d3F2A01A014761F65;
	fma.rn.f64 	%fd94, %fd93, %fd89, 0d3F56C16C1852B7AF;
	fma.rn.f64 	%fd95, %fd94, %fd89, 0d3F81111111122322;
	fma.rn.f64 	%fd96, %fd95, %fd89, 0d3FA55555555502A1;
	fma.rn.f64 	%fd97, %fd96, %fd89, 0d3FC5555555555511;
	fma.rn.f64 	%fd98, %fd97, %fd89, 0d3FE000000000000B;
	fma.rn.f64 	%fd99, %fd98, %fd89, 0d3FF0000000000000;
	fma.rn.f64 	%fd100, %fd99, %fd89, 0d3FF0000000000000;
	{
	.reg .b32 %temp; 
	mov.b64 	{%r14, %temp}, %fd100;
	}
	{
	.reg .b32 %temp; 
	mov.b64 	{%temp, %r15}, %fd100;
	}
	shl.b32 	%r33, %r13, 20;
	add.s32 	%r34, %r33, %r15;
	mov.b64 	%fd108, {%r14, %r34};
	{
	.reg .b32 %temp; 
	mov.b64 	{%temp, %r35}, %fd4;
	}
	mov.b32 	%f2, %r35;
	abs.f32 	%f1, %f2;
	setp.lt.f32 	%p4, %f1, 0f4086232B;
	@%p4 bra 	$L__BB5_7;
	setp.lt.f64 	%p5, %fd4, 0d0000000000000000;
	add.f64 	%fd101, %fd4, 0d7FF0000000000000;
	selp.f64 	%fd108, 0d0000000000000000, %fd101, %p5;
	setp.geu.f32 	%p6, %f1, 0f40874800;
	@%p6 bra 	$L__BB5_7;
	shr.u32 	%r36, %r13, 31;
	add.s32 	%r37, %r13, %r36;
	shr.s32 	%r38, %r37, 1;
	shl.b32 	%r39, %r38, 20;
	add.s32 	%r40, %r15, %r39;
	mov.b64 	%fd102, {%r14, %r40};
	sub.s32 	%r41, %r13, %r38;
	shl.b32 	%r42, %r41, 20;
	add.s32 	%r43, %r42, 1072693248;
	mov.b32 	%r44, 0;
	mov.b64 	%fd103, {%r44, %r43};
	mul.f64 	%fd108, %fd103, %fd102;
$L__BB5_7:
	abs.f64 	%fd104, %fd108;
	setp.eq.f64 	%p7, %fd104, 0d7FF0000000000000;
	fma.rn.f64 	%fd105, %fd108, %fd5, %fd108;
	selp.f64 	%fd106, %fd108, %fd105, %p7;
	st.param.f64 	[func_retval0], %fd106;
	ret;

}


// ===== COMPILED SASS (sm_100) =====

	.target	sm_100

	.elftype	@"ET_EXEC"


//--------------------- .note.nv.tkinfo           --------------------------
	.section	.note.nv.tkinfo,"",@"SHT_NOTE"
	.sectionflags	@"SHF_NOTE_NV_TKINFO"
	.tkinfo
        /*0018*/ 	.word	0x00000002
        /*0030*/ 	.string	""
        /*0030*/ 	.string	"ptxas"
        /*0030*/ 	.string	"Cuda compilation tools, release 13.0, V13.0.88"
        /*0030*/ 	.string	"Build cuda_13.0.r13.0/compiler.36424714_0"
        /*0030*/ 	.string	"-arch sm_100 -m 64 "



//--------------------- .note.nv.cuinfo           --------------------------
	.section	.note.nv.cuinfo,"",@"SHT_NOTE"
	.sectionflags	@"SHF_NOTE_NV_CUINFO"
        /*0018*/ 	.short	0x0002
        /*001a*/ 	.short	0x0064
        /*001c*/ 	.short	0x0082
	.zero		2


//--------------------- .nv.info                  --------------------------
	.section	.nv.info,"",@"SHT_CUDA_INFO"
	.align	4


	//----- nvinfo : EIATTR_REGCOUNT
	.align		4
        /*0000*/ 	.byte	0x04, 0x2f
        /*0002*/ 	.short	(.L_1 - .L_0)
	.align		4
.L_0:
        /*0004*/ 	.word	index@(_Z9compute_bPPfS0_S0_iidddd)
        /*0008*/ 	.word	0x00000022


	//----- nvinfo : EIATTR_FRAME_SIZE
	.align		4
.L_1:
        /*000c*/ 	.byte	0x04, 0x11
        /*000e*/ 	.short	(.L_3 - .L_2)
	.align		4
.L_2:
        /*0010*/ 	.word	index@($_Z9compute_bPPfS0_S0_iidddd$__internal_accurate_pow)
        /*0014*/ 	.word	0x00000000


	//----- nvinfo : EIATTR_FRAME_SIZE
	.align		4
.L_3:
        /*0018*/ 	.byte	0x04, 0x11
        /*001a*/ 	.short	(.L_5 - .L_4)
	.align		4
.L_4:
        /*001c*/ 	.word	index@($__internal_3_$__cuda_sm20_div_rn_f64_full)
        /*0020*/ 	.word	0x00000000


	//----- nvinfo : EIATTR_FRAME_SIZE
	.align		4
.L_5:
        /*0024*/ 	.byte	0x04, 0x11
        /*0026*/ 	.short	(.L_7 - .L_6)
	.align		4
.L_6:
        /*0028*/ 	.word	index@($__internal_2_$__cuda_sm20_dblrcp_rn_slowpath_v3)
        /*002c*/ 	.word	0x00000000


	//----- nvinfo : EIATTR_FRAME_SIZE
	.align		4
.L_7:
        /*0030*/ 	.byte	0x04, 0x11
        /*0032*/ 	.short	(.L_9 - .L_8)
	.align		4
.L_8:
        /*0034*/ 	.word	index@(_Z9compute_bPPfS0_S0_iidddd)
        /*0038*/ 	.word	0x00000000


	//----- nvinfo : EIATTR_REGCOUNT
	.align		4
.L_9:
        /*003c*/ 	.byte	0x04, 0x2f
        /*003e*/ 	.short	(.L_11 - .L_10)
	.align		4
.L_10:
        /*0040*/ 	.word	index@(_Z9compute_pPPfS0_S0_iidd)
        /*0044*/ 	.word	0x0000001e


	//----- nvinfo : EIATTR_FRAME_SIZE
	.align		4
.L_11:
        /*0048*/ 	.byte	0x04, 0x11
        /*004a*/ 	.short	(.L_13 - .L_12)
	.align		4
.L_12:
        /*004c*/ 	.word	index@($_Z9compute_pPPfS0_S0_iidd$__internal_accurate_pow)
        /*0050*/ 	.word	0x00000000


	//----- nvinfo : EIATTR_FRAME_SIZE
	.align		4
.L_13:
        /*0054*/ 	.byte	0x04, 0x11
        /*0056*/ 	.short	(.L_15 - .L_14)
	.align		4
.L_14:
        /*0058*/ 	.word	index@($__internal_1_$__cuda_sm20_div_rn_f64_full)
        /*005c*/ 	.word	0x00000000


	//----- nvinfo : EIATTR_FRAME_SIZE
	.align		4
.L_15:
        /*0060*/ 	.byte	0x04, 0x11
        /*0062*/ 	.short	(.L_17 - .L_16)
	.align		4
.L_16:
        /*0064*/ 	.word	index@(_Z9compute_pPPfS0_S0_iidd)
        /*0068*/ 	.word	0x00000000


	//----- nvinfo : EIATTR_REGCOUNT
	.align		4
.L_17:
        /*006c*/ 	.byte	0x04, 0x2f
        /*006e*/ 	.short	(.L_19 - .L_18)
	.align		4
.L_18:
        /*0070*/ 	.word	index@(_Z14set_boundary_pPPfii)
        /*0074*/ 	.word	0x00000010


	//----- nvinfo : EIATTR_FRAME_SIZE
	.align		4
.L_19:
        /*0078*/ 	.byte	0x04, 0x11
        /*007a*/ 	.short	(.L_21 - .L_20)
	.align		4
.L_20:
        /*007c*/ 	.word	index@(_Z14set_boundary_pPPfii)
        /*0080*/ 	.word	0x00000000


	//----- nvinfo : EIATTR_REGCOUNT
	.align		4
.L_21:
        /*0084*/ 	.byte	0x04, 0x2f
        /*0086*/ 	.short	(.L_23 - .L_22)
	.align		4
.L_22:
        /*0088*/ 	.word	index@(_Z10compute_uvPPfS0_S0_S0_S0_iiddddd)
        /*008c*/ 	.word	0x00000036


	//----- nvinfo : EIATTR_FRAME_SIZE
	.align		4
.L_23:
        /*0090*/ 	.byte	0x04, 0x11
        /*0092*/ 	.short	(.L_25 - .L_24)
	.align		4
.L_24:
        /*0094*/ 	.word	index@($_Z10compute_uvPPfS0_S0_S0_S0_iiddddd$__internal_accurate_pow)
        /*0098*/ 	.word	0x00000000


	//----- nvinfo : EIATTR_FRAME_SIZE
	.align		4
.L_25:
        /*009c*/ 	.byte	0x04, 0x11
        /*009e*/ 	.short	(.L_27 - .L_26)
	.align		4
.L_26:
        /*00a0*/ 	.word	index@($__internal_0_$__cuda_sm20_div_rn_f64_full)
        /*00a4*/ 	.word	0x00000000


	//----- nvinfo : EIATTR_FRAME_SIZE
	.align		4
.L_27:
        /*00a8*/ 	.byte	0x04, 0x11
        /*00aa*/ 	.short	(.L_29 - .L_28)
	.align		4
.L_28:
        /*00ac*/ 	.word	index@(_Z10compute_uvPPfS0_S0_S0_S0_iiddddd)
        /*00b0*/ 	.word	0x00000000


	//----- nvinfo : EIATTR_REGCOUNT
	.align		4
.L_29:
        /*00b4*/ 	.byte	0x04, 0x2f
        /*00b6*/ 	.short	(.L_31 - .L_30)
	.align		4
.L_30:
        /*00b8*/ 	.word	index@(_Z15set_boundary_uvPPfS0_ii)
        /*00bc*/ 	.word	0x00000014


	//----- nvinfo : EIATTR_FRAME_SIZE
	.align		4
.L_31:
        /*00c0*/ 	.byte	0x04, 0x11
        /*00c2*/ 	.short	(.L_33 - .L_32)
	.align		4
.L_32:
        /*00c4*/ 	.word	index@(_Z15set_boundary_uvPPfS0_ii)
        /*00c8*/ 	.word	0x00000000


	//----- nvinfo : EIATTR_MIN_STACK_SIZE
	.align		4
.L_33:
        /*00cc*/ 	.byte	0x04, 0x12
        /*00ce*/ 	.short	(.L_35 - .L_34)
	.align		4
.L_34:
        /*00d0*/ 	.word	index@(_Z15set_boundary_uvPPfS0_ii)
        /*00d4*/ 	.word	0x00000000


	//----- nvinfo : EIATTR_MIN_STACK_SIZE
	.align		4
.L_35:
        /*00d8*/ 	.byte	0x04, 0x12
        /*00da*/ 	.short	(.L_37 - .L_36)
	.align		4
.L_36:
        /*00dc*/ 	.word	index@(_Z10compute_uvPPfS0_S0_S0_S0_iiddddd)
        /*00e0*/ 	.word	0x00000000


	//----- nvinfo : EIATTR_MIN_STACK_SIZE
	.align		4
.L_37:
        /*00e4*/ 	.byte	0x04, 0x12
        /*00e6*/ 	.short	(.L_39 - .L_38)
	.align		4
.L_38:
        /*00e8*/ 	.word	index@(_Z14set_boundary_pPPfii)
        /*00ec*/ 	.word	0x00000000


	//----- nvinfo : EIATTR_MIN_STACK_SIZE
	.align		4
.L_39:
        /*00f0*/ 	.byte	0x04, 0x12
        /*00f2*/ 	.short	(.L_41 - .L_40)
	.align		4
.L_40:
        /*00f4*/ 	.word	index@(_Z9compute_pPPfS0_S0_iidd)
        /*00f8*/ 	.word	0x00000000


	//----- nvinfo : EIATTR_MIN_STACK_SIZE
	.align		4
.L_41:
        /*00fc*/ 	.byte	0x04, 0x12
        /*00fe*/ 	.short	(.L_43 - .L_42)
	.align		4
.L_42:
        /*0100*/ 	.word	index@(_Z9compute_bPPfS0_S0_iidddd)
        /*0104*/ 	.word	0x00000000
.L_43:


//--------------------- .nv.compat                --------------------------
	.section	.nv.compat,"",@"SHT_CUDA_COMPAT_INFO"
	.align	4
        /*0000*/ 	.byte	0x02, 0x09, 0x00, 0x00, 0x02, 0x02, 0x01, 0x00, 0x02, 0x05, 0x05, 0x00, 0x03, 0x07, 0x01, 0x01
        /*0010*/ 	.byte	0x02, 0x03, 0x00, 0x00, 0x02, 0x06, 0x01, 0x00, 0x04, 0x0b, 0x08, 0x00, 0x01, 0x00, 0x00, 0x00
        /*0020*/ 	.byte	0x00, 0x00, 0x00, 0x00


//--------------------- .nv.info._Z15set_boundary_uvPPfS0_ii --------------------------
	.section	.nv.info._Z15set_boundary_uvPPfS0_ii,"",@"SHT_CUDA_INFO"
	.sectionflags	@""
	.align	4


	//----- nvinfo : EIATTR_CUDA_API_VERSION
	.align		4
        /*0000*/ 	.byte	0x04, 0x37
        /*0002*/ 	.short	(.L_45 - .L_44)
.L_44:
        /*0004*/ 	.word	0x00000082


	//----- nvinfo : EIATTR_KPARAM_INFO
	.align		4
.L_45:
        /*0008*/ 	.byte	0x04, 0x17
        /*000a*/ 	.short	(.L_47 - .L_46)
.L_46:
        /*000c*/ 	.word	0x00000000
        /*0010*/ 	.short	0x0003
        /*0012*/ 	.short	0x0014
        /*0014*/ 	.byte	0x00, 0xf0, 0x11, 0x00


	//----- nvinfo : EIATTR_KPARAM_INFO
	.align		4
.L_47:
        /*0018*/ 	.byte	0x04, 0x17
        /*001a*/ 	.short	(.L_49 - .L_48)
.L_48:
        /*001c*/ 	.word	0x00000000
        /*0020*/ 	.short	0x0002
        /*0022*/ 	.short	0x0010
        /*0024*/ 	.byte	0x00, 0xf0, 0x11, 0x00


	//----- nvinfo : EIATTR_KPARAM_INFO
	.align		4
.L_49:
        /*0028*/ 	.byte	0x04, 0x17
        /*002a*/ 	.short	(.L_51 - .L_50)
.L_50:
        /*002c*/ 	.word	0x00000000
        /*0030*/ 	.short	0x0001
        /*0032*/ 	.short	0x0008
        /*0034*/ 	.byte	0x00, 0xf5, 0x21, 0x00


	//----- nvinfo : EIATTR_KPARAM_INFO
	.align		4
.L_51:
        /*0038*/ 	.byte	0x04, 0x17
        /*003a*/ 	.short	(.L_53 - .L_52)
.L_52:
        /*003c*/ 	.word	0x00000000
        /*0040*/ 	.short	0x0000
        /*0042*/ 	.short	0x0000
        /*0044*/ 	.byte	0x00, 0xf5, 0x21, 0x00


	//----- nvinfo : EIATTR_SPARSE_MMA_MASK
	.align		4
.L_53:
        /*0048*/ 	.byte	0x03, 0x50
        /*004a*/ 	.short	0x0000


	//----- nvinfo : EIATTR_MAXREG_COUNT
	.align		4
        /*004c*/ 	.byte	0x03, 0x1b
        /*004e*/ 	.short	0x00ff


	//----- nvinfo : EIATTR_MERCURY_ISA_VERSION
	.align		4
        /*0050*/ 	.byte	0x03, 0x5f
        /*0052*/ 	.short	0x0101


	//----- nvinfo : EIATTR_VRC_CTA_INIT_COUNT
	.align		4
        /*0054*/ 	.byte	0x02, 0x4a
	.zero		1
	.zero		1


	//----- nvinfo : EIATTR_EXIT_INSTR_OFFSETS
	.align		4
        /*0058*/ 	.byte	0x04, 0x1c
        /*005a*/ 	.short	(.L_55 - .L_54)


	//   ....[0]....
.L_54:
        /*005c*/ 	.word	0x000001c0


	//   ....[1]....
        /*0060*/ 	.word	0x00000300


	//----- nvinfo : EIATTR_CRS_STACK_SIZE
	.align		4
.L_55:
        /*0064*/ 	.byte	0x04, 0x1e
        /*0066*/ 	.short	(.L_57 - .L_56)
.L_56:
        /*0068*/ 	.word	0x00000000


	//----- nvinfo : EIATTR_CBANK_PARAM_SIZE
	.align		4
.L_57:
        /*006c*/ 	.byte	0x03, 0x19
        /*006e*/ 	.short	0x0018


	//----- nvinfo : EIATTR_PARAM_CBANK
	.align		4
        /*0070*/ 	.byte	0x04, 0x0a
        /*0072*/ 	.short	(.L_59 - .L_58)
	.align		4
.L_58:
        /*0074*/ 	.word	index@(.nv.constant0._Z15set_boundary_uvPPfS0_ii)
        /*0078*/ 	.short	0x0380
        /*007a*/ 	.short	0x0018


	//----- nvinfo : EIATTR_SW_WAR
	.align		4
.L_59:
        /*007c*/ 	.byte	0x04, 0x36
        /*007e*/ 	.short	(.L_61 - .L_60)
.L_60:
        /*0080*/ 	.word	0x00000008
.L_61:


//--------------------- .nv.info._Z10compute_uvPPfS0_S0_S0_S0_iiddddd --------------------------
	.section	.nv.info._Z10compute_uvPPfS0_S0_S0_S0_iiddddd,"",@"SHT_CUDA_INFO"
	.sectionflags	@""
	.align	4


	//----- nvinfo : EIATTR_CUDA_API_VERSION
	.align		4
        /*0000*/ 	.byte	0x04, 0x37
        /*0002*/ 	.short	(.L_63 - .L_62)
.L_62:
        /*0004*/ 	.word	0x00000082


	//----- nvinfo : EIATTR_KPARAM_INFO
	.align		4
.L_63:
        /*0008*/ 	.byte	0x04, 0x17
        /*000a*/ 	.short	(.L_65 - .L_64)
.L_64:
        /*000c*/ 	.word	0x00000000
        /*0010*/ 	.short	0x000b
        /*0012*/ 	.short	0x0050
        /*0014*/ 	.byte	0x00, 0xf0, 0x21, 0x00


	//----- nvinfo : EIATTR_KPARAM_INFO
	.align		4
.L_65:
        /*0018*/ 	.byte	0x04, 0x17
        /*001a*/ 	.short	(.L_67 - .L_66)
.L_66:
        /*001c*/ 	.word	0x00000000
        /*0020*/ 	.short	0x000a
        /*0022*/ 	.short	0x0048
        /*0024*/ 	.byte	0x00, 0xf0, 0x21, 0x00


	//----- nvinfo : EIATTR_KPARAM_INFO
	.align		4
.L_67:
        /*0028*/ 	.byte	0x04, 0x17
        /*002a*/ 	.short	(.L_69 - .L_68)
.L_68:
        /*002c*/ 	.word	0x00000000
        /*0030*/ 	.short	0x0009
        /*0032*/ 	.short	0x0040
        /*0034*/ 	.byte	0x00, 0xf0, 0x21, 0x00


	//----- nvinfo : EIATTR_KPARAM_INFO
	.align		4
.L_69:
        /*0038*/ 	.byte	0x04, 0x17
        /*003a*/ 	.short	(.L_71 - .L_70)
.L_70:
        /*003c*/ 	.word	0x00000000
        /*0040*/ 	.short	0x0008
        /*0042*/ 	.short	0x0038
        /*0044*/ 	.byte	0x00, 0xf0, 0x21, 0x00


	//----- nvinfo : EIATTR_KPARAM_INFO
	.align		4
.L_71:
        /*0048*/ 	.byte	0x04, 0x17
        /*004a*/ 	.short	(.L_73 - .L_72)
.L_72:
        /*004c*/ 	.word	0x00000000
        /*0050*/ 	.short	0x0007
        /*0052*/ 	.short	0x0030
        /*0054*/ 	.byte	0x00, 0xf0, 0x21, 0x00


	//----- nvinfo : EIATTR_KPARAM_INFO
	.align		4
.L_73:
        /*0058*/ 	.byte	0x04, 0x17
        /*005a*/ 	.short	(.L_75 - .L_74)
.L_74:
        /*005c*/ 	.word	0x00000000
        /*0060*/ 	.short	0x0006
        /*0062*/ 	.short	0x002c
        /*0064*/ 	.byte	0x00, 0xf0, 0x11, 0x00


	//----- nvinfo : EIATTR_KPARAM_INFO
	.align		4
.L_75:
        /*0068*/ 	.byte	0x04, 0x17
        /*006a*/ 	.short	(.L_77 - .L_76)
.L_76:
        /*006c*/ 	.word	0x00000000
        /*0070*/ 	.short	0x0005
        /*0072*/ 	.short	0x0028
        /*0074*/ 	.byte	0x00, 0xf0, 0x11, 0x00


	//----- nvinfo : EIATTR_KPARAM_INFO
	.align		4
.L_77:
        /*0078*/ 	.byte	0x04, 0x17
        /*007a*/ 	.short	(.L_79 - .L_78)
.L_78:
        /*007c*/ 	.word	0x00000000
        /*0080*/ 	.short	0x0004
        /*0082*/ 	.short	0x0020
        /*0084*/ 	.byte	0x00, 0xf5, 0x21, 0x00


	//----- nvinfo : EIATTR_KPARAM_INFO
	.align		4
.L_79:
        /*0088*/ 	.byte	0x04, 0x17
        /*008a*/ 	.short	(.L_81 - .L_80)
.L_80:
        /*008c*/ 	.word	0x00000000
        /*0090*/ 	.short	0x0003
        /*0092*/ 	.short	0x0018
        /*0094*/ 	.byte	0x00, 0xf5, 0x21, 0x00


	//----- nvinfo : EIATTR_KPARAM_INFO
	.align		4
.L_81:
        /*0098*/ 	.byte	0x04, 0x17
        /*009a*/ 	.short	(.L_83 - .L_82)
.L_82:
        /*009c*/ 	.word	0x00000000
        /*00a0*/ 	.short	0x0002
        /*00a2*/ 	.short	0x0010
        /*00a4*/ 	.byte	0x00, 0xf5, 0x21, 0x00


	//----- nvinfo : EIATTR_KPARAM_INFO
	.align		4
.L_83:
        /*00a8*/ 	.byte	0x04, 0x17
        /*00aa*/ 	.short	(.L_85 - .L_84)
.L_84:
        /*00ac*/ 	.word	0x00000000
        /*00b0*/ 	.short	0x0001
        /*00b2*/ 	.short	0x0008
        /*00b4*/ 	.byte	0x00, 0xf5, 0x21, 0x00


	//----- nvinfo : EIATTR_KPARAM_INFO
	.align		4
.L_85:
        /*00b8*/ 	.byte	0x04, 0x17
        /*00ba*/ 	.short	(.L_87 - .L_86)
.L_86:
        /*00bc*/ 	.word	0x00000000
        /*00c0*/ 	.short	0x0000
        /*00c2*/ 	.short	0x0000
        /*00c4*/ 	.byte	0x00, 0xf5, 0x21, 0x00


	//----- nvinfo : EIATTR_SPARSE_MMA_MASK
	.align		4
.L_87:
        /*00c8*/ 	.byte	0x03, 0x50
        /*00ca*/ 	.short	0x0000


	//----- nvinfo : EIATTR_MAXREG_COUNT
	.align		4
        /*00cc*/ 	.byte	0x03, 0x1b
        /*00ce*/ 	.short	0x00ff


	//----- nvinfo : EIATTR_MERCURY_ISA_VERSION
	.align		4
        /*00d0*/ 	.byte	0x03, 0x5f
        /*00d2*/ 	.short	0x0101


	//----- nvinfo : EIATTR_VRC_CTA_INIT_COUNT
	.align		4
        /*00d4*/ 	.byte	0x02, 0x4a
	.zero		1
	.zero		1


	//----- nvinfo : EIATTR_EXIT_INSTR_OFFSETS
	.align		4
        /*00d8*/ 	.byte	0x04, 0x1c
        /*00da*/ 	.short	(.L_89 - .L_88)


	//   ....[0]....
.L_88:
        /*00dc*/ 	.word	0x00000100


	//   ....[1]....
        /*00e0*/ 	.word	0x00001710


	//----- nvinfo : EIATTR_CRS_STACK_SIZE
	.align		4
.L_89:
        /*00e4*/ 	.byte	0x04, 0x1e
        /*00e6*/ 	.short	(.L_91 - .L_90)
.L_90:
        /*00e8*/ 	.word	0x00000000


	//----- nvinfo : EIATTR_CBANK_PARAM_SIZE
	.align		4
.L_91:
        /*00ec*/ 	.byte	0x03, 0x19
        /*00ee*/ 	.short	0x0058


	//----- nvinfo : EIATTR_PARAM_CBANK
	.align		4
        /*00f0*/ 	.byte	0x04, 0x0a
        /*00f2*/ 	.short	(.L_93 - .L_92)
	.align		4
.L_92:
        /*00f4*/ 	.word	index@(.nv.constant0._Z10compute_uvPPfS0_S0_S0_S0_iiddddd)
        /*00f8*/ 	.short	0x0380
        /*00fa*/ 	.short	0x0058


	//----- nvinfo : EIATTR_SW_WAR
	.align		4
.L_93:
        /*00fc*/ 	.byte	0x04, 0x36
        /*00fe*/ 	.short	(.L_95 - .L_94)
.L_94:
        /*0100*/ 	.word	0x00000008
.L_95:


//--------------------- .nv.info._Z14set_boundary_pPPfii --------------------------
	.section	.nv.info._Z14set_boundary_pPPfii,"",@"SHT_CUDA_INFO"
	.sectionflags	@""
	.align	4


	//----- nvinfo : EIATTR_CUDA_API_VERSION
	.align		4
        /*0000*/ 	.byte	0x04, 0x37
        /*0002*/ 	.short	(.L_97 - .L_96)
.L_96:
        /*0004*/ 	.word	0x00000082


	//----- nvinfo : EIATTR_KPARAM_INFO
	.align		4
.L_97:
        /*0008*/ 	.byte	0x04, 0x17
        /*000a*/ 	.short	(.L_99 - .L_98)
.L_98:
        /*000c*/ 	.word	0x00000000
        /*0010*/ 	.short	0x0002
        /*0012*/ 	.short	0x000c
        /*0014*/ 	.byte	0x00, 0xf0, 0x11, 0x00


	//----- nvinfo : EIATTR_KPARAM_INFO
	.align		4
.L_99:
        /*0018*/ 	.byte	0x04, 0x17
        /*001a*/ 	.short	(.L_101 - .L_100)
.L_100:
        /*001c*/ 	.word	0x00000000
        /*0020*/ 	.short	0x0001
        /*0022*/ 	.short	0x0008
        /*0024*/ 	.byte	0x00, 0xf0, 0x11, 0x00


	//----- nvinfo : EIATTR_KPARAM_INFO
	.align		4
.L_101:
        /*0028*/ 	.byte	0x04, 0x17
        /*002a*/ 	.short	(.L_103 - .L_102)
.L_102:
        /*002c*/ 	.word	0x00000000
        /*0030*/ 	.short	0x0000
        /*0032*/ 	.short	0x0000
        /*0034*/ 	.byte	0x00, 0xf5, 0x21, 0x00


	//----- nvinfo : EIATTR_SPARSE_MMA_MASK
	.align		4
.L_103:
        /*0038*/ 	.byte	0x03, 0x50
        /*003a*/ 	.short	0x0000


	//----- nvinfo : EIATTR_MAXREG_COUNT
	.align		4
        /*003c*/ 	.byte	0x03, 0x1b
        /*003e*/ 	.short	0x00ff


	//----- nvinfo : EIATTR_MERCURY_ISA_VERSION
	.align		4
        /*0040*/ 	.byte	0x03, 0x5f
        /*0042*/ 	.short	0x0101


	//----- nvinfo : EIATTR_VRC_CTA_INIT_COUNT
	.align		4
        /*0044*/ 	.byte	0x02, 0x4a
	.zero		1
	.zero		1


	//----- nvinfo : EIATTR_EXIT_INSTR_OFFSETS
	.align		4
        /*0048*/ 	.byte	0x04, 0x1c
        /*004a*/ 	.short	(.L_105 - .L_104)


	//   ....[0]....
.L_104:
        /*004c*/ 	.word	0x00000170


	//   ....[1]....
        /*0050*/ 	.word	0x00000240


	//----- nvinfo : EIATTR_CRS_STACK_SIZE
	.align		4
.L_105:
        /*0054*/ 	.byte	0x04, 0x1e
        /*0056*/ 	.short	(.L_107 - .L_106)
.L_106:
        /*0058*/ 	.word	0x00000000


	//----- nvinfo : EIATTR_CBANK_PARAM_SIZE
	.align		4
.L_107:
        /*005c*/ 	.byte	0x03, 0x19
        /*005e*/ 	.short	0x0010


	//----- nvinfo : EIATTR_PARAM_CBANK
	.align		4
        /*0060*/ 	.byte	0x04, 0x0a
        /*0062*/ 	.short	(.L_109 - .L_108)
	.align		4
.L_108:
        /*0064*/ 	.word	index@(.nv.constant0._Z14set_boundary_pPPfii)
        /*0068*/ 	.short	0x0380
        /*006a*/ 	.short	0x0010


	//----- nvinfo : EIATTR_SW_WAR
	.align		4
.L_109:
        /*006c*/ 	.byte	0x04, 0x36
        /*006e*/ 	.short	(.L_111 - .L_110)
.L_110:
        /*0070*/ 	.word	0x00000008
.L_111:


//--------------------- .nv.info._Z9compute_pPPfS0_S0_iidd --------------------------
	.section	.nv.info._Z9compute_pPPfS0_S0_iidd,"",@"SHT_CUDA_INFO"
	.sectionflags	@""
	.align	4


	//----- nvinfo : EIATTR_CUDA_API_VERSION
	.align		4
        /*0000*/ 	.byte	0x04, 0x37
        /*0002*/ 	.short	(.L_113 - .L_112)
.L_112:
        /*0004*/ 	.word	0x00000082


	//----- nvinfo : EIATTR_KPARAM_INFO
	.align		4
.L_113:
        /*0008*/ 	.byte	0x04, 0x17
        /*000a*/ 	.short	(.L_115 - .L_114)
.L_114:
        /*000c*/ 	.word	0x00000000
        /*0010*/ 	.short	0x0006
        /*0012*/ 	.short	0x0028
        /*0014*/ 	.byte	0x00, 0xf0, 0x21, 0x00


	//----- nvinfo : EIATTR_KPARAM_INFO
	.align		4
.L_115:
        /*0018*/ 	.byte	0x04, 0x17
        /*001a*/ 	.short	(.L_117 - .L_116)
.L_116:
        /*001c*/ 	.word	0x00000000
        /*0020*/ 	.short	0x0005
        /*0022*/ 	.short	0x0020
        /*0024*/ 	.byte	0x00, 0xf0, 0x21, 0x00


	//----- nvinfo : EIATTR_KPARAM_INFO
	.align		4
.L_117:
        /*0028*/ 	.byte	0x04, 0x17
        /*002a*/ 	.short	(.L_119 - .L_118)
.L_118:
        /*002c*/ 	.word	0x00000000
        /*0030*/ 	.short	0x0004
        /*0032*/ 	.short	0x001c
        /*0034*/ 	.byte	0x00, 0xf0, 0x11, 0x00


	//----- nvinfo : EIATTR_KPARAM_INFO
	.align		4
.L_119:
        /*0038*/ 	.byte	0x04, 0x17
        /*003a*/ 	.short	(.L_121 - .L_120)
.L_120:
        /*003c*/ 	.word	0x00000000
        /*0040*/ 	.short	0x0003
        /*0042*/ 	.short	0x0018
        /*0044*/ 	.byte	0x00, 0xf0, 0x11, 0x00


	//----- nvinfo : EIATTR_KPARAM_INFO
	.align		4
.L_121:
        /*0048*/ 	.byte	0x04, 0x17
        /*004a*/ 	.short	(.L_123 - .L_122)
.L_122:
        /*004c*/ 	.word	0x00000000
        /*0050*/ 	.short	0x0002
        /*0052*/ 	.short	0x0010
        /*0054*/ 	.byte	0x00, 0xf5, 0x21, 0x00


	//----- nvinfo : EIATTR_KPARAM_INFO
	.align		4
.L_123:
        /*0058*/ 	.byte	0x04, 0x17
        /*005a*/ 	.short	(.L_125 - .L_124)
.L_124:
        /*005c*/ 	.word	0x00000000
        /*0060*/ 	.short	0x0001
        /*0062*/ 	.short	0x0008
        /*0064*/ 	.byte	0x00, 0xf5, 0x21, 0x00


	//----- nvinfo : EIATTR_KPARAM_INFO
	.align		4
.L_125:
        /*0068*/ 	.byte	0x04, 0x17
        /*006a*/ 	.short	(.L_127 - .L_126)
.L_126:
        /*006c*/ 	.word	0x00000000
        /*0070*/ 	.short	0x0000
        /*0072*/ 	.short	0x0000
        /*0074*/ 	.byte	0x00, 0xf5, 0x21, 0x00


	//----- nvinfo : EIATTR_SPARSE_MMA_MASK
	.align		4
.L_127:
        /*0078*/ 	.byte	0x03, 0x50
        /*007a*/ 	.short	0x0000


	//----- nvinfo : EIATTR_MAXREG_COUNT
	.align		4
        /*007c*/ 	.byte	0x03, 0x1b
        /*007e*/ 	.short	0x00ff


	//----- nvinfo : EIATTR_MERCURY_ISA_VERSION
	.align		4
        /*0080*/ 	.byte	0x03, 0x5f
        /*0082*/ 	.short	0x0101


	//----- nvinfo : EIATTR_VRC_CTA_INIT_COUNT
	.align		4
        /*0084*/ 	.byte	0x02, 0x4a
	.zero		1
	.zero		1


	//----- nvinfo : EIATTR_EXIT_INSTR_OFFSETS
	.align		4
        /*0088*/ 	.byte	0x04, 0x1c
        /*008a*/ 	.short	(.L_129 - .L_128)


	//   ....[0]....
.L_128:
        /*008c*/ 	.word	0x00000100


	//   ....[1]....
        /*0090*/ 	.word	0x00000750


	//----- nvinfo : EIATTR_CRS_STACK_SIZE
	.align		4
.L_129:
        /*0094*/ 	.byte	0x04, 0x1e
        /*0096*/ 	.short	(.L_131 - .L_130)
.L_130:
        /*0098*/ 	.word	0x00000000


	//----- nvinfo : EIATTR_CBANK_PARAM_SIZE
	.align		4
.L_131:
        /*009c*/ 	.byte	0x03, 0x19
        /*009e*/ 	.short	0x0030


	//----- nvinfo : EIATTR_PARAM_CBANK
	.align		4
        /*00a0*/ 	.byte	0x04, 0x0a
        /*00a2*/ 	.short	(.L_133 - .L_132)
	.align		4
.L_132:
        /*00a4*/ 	.word	index@(.nv.constant0._Z9compute_pPPfS0_S0_iidd)
        /*00a8*/ 	.short	0x0380
        /*00aa*/ 	.short	0x0030


	//----- nvinfo : EIATTR_SW_WAR
	.align		4
.L_133:
        /*00ac*/ 	.byte	0x04, 0x36
        /*00ae*/ 	.short	(.L_135 - .L_134)
.L_134:
        /*00b0*/ 	.word	0x00000008
.L_135:


//--------------------- .nv.info._Z9compute_bPPfS0_S0_iidddd --------------------------
	.section	.nv.info._Z9compute_bPPfS0_S0_iidddd,"",@"SHT_CUDA_INFO"
	.sectionflags	@""
	.align	4


	//----- nvinfo : EIATTR_CUDA_API_VERSION
	.align		4
        /*0000*/ 	.byte	0x04, 0x37
        /*0002*/ 	.short	(.L_137 - .L_136)
.L_136:
        /*0004*/ 	.word	0x00000082


	//----- nvinfo : EIATTR_KPARAM_INFO
	.align		4
.L_137:
        /*0008*/ 	.byte	0x04, 0x17
        /*000a*/ 	.short	(.L_139 - .L_138)
.L_138:
        /*000c*/ 	.word	0x00000000
        /*0010*/ 	.short	0x0008
        /*0012*/ 	.short	0x0038
        /*0014*/ 	.byte	0x00, 0xf0, 0x21, 0x00


	//----- nvinfo : EIATTR_KPARAM_INFO
	.align		4
.L_139:
        /*0018*/ 	.byte	0x04, 0x17
        /*001a*/ 	.short	(.L_141 - .L_140)
.L_140:
        /*001c*/ 	.word	0x00000000
        /*0020*/ 	.short	0x0007
        /*0022*/ 	.short	0x0030
        /*0024*/ 	.byte	0x00, 0xf0, 0x21, 0x00


	//----- nvinfo : EIATTR_KPARAM_INFO
	.align		4
.L_141:
        /*0028*/ 	.byte	0x04, 0x17
        /*002a*/ 	.short	(.L_143 - .L_142)
.L_142:
        /*002c*/ 	.word	0x00000000
        /*0030*/ 	.short	0x0006
        /*0032*/ 	.short	0x0028
        /*0034*/ 	.byte	0x00, 0xf0, 0x21, 0x00


	//----- nvinfo : EIATTR_KPARAM_INFO
	.align		4
.L_143:
        /*0038*/ 	.byte	0x04, 0x17
        /*003a*/ 	.short	(.L_145 - .L_144)
.L_144:
        /*003c*/ 	.word	0x00000000
        /*0040*/ 	.short	0x0005
        /*0042*/ 	.short	0x0020
        /*0044*/ 	.byte	0x00, 0xf0, 0x21, 0x00


	//----- nvinfo : EIATTR_KPARAM_INFO
	.align		4
.L_145:
        /*0048*/ 	.byte	0x04, 0x17
        /*004a*/ 	.short	(.L_147 - .L_146)
.L_146:
        /*004c*/ 	.word	0x00000000
        /*0050*/ 	.short	0x0004
        /*0052*/ 	.short	0x001c
        /*0054*/ 	.byte	0x00, 0xf0, 0x11, 0x00


	//----- nvinfo : EIATTR_KPARAM_INFO
	.align		4
.L_147:
        /*0058*/ 	.byte	0x04, 0x17
        /*005a*/ 	.short	(.L_149 - .L_148)
.L_148:
        /*005c*/ 	.word	0x00000000
        /*0060*/ 	.short	0x0003
        /*0062*/ 	.short	0x0018
        /*0064*/ 	.byte	0x00, 0xf0, 0x11, 0x00


	//----- nvinfo : EIATTR_KPARAM_INFO
	.align		4
.L_149:
        /*0068*/ 	.byte	0x04, 0x17
        /*006a*/ 	.short	(.L_151 - .L_150)
.L_150:
        /*006c*/ 	.word	0x00000000
        /*0070*/ 	.short	0x0002
        /*0072*/ 	.short	0x0010
        /*0074*/ 	.byte	0x00, 0xf5, 0x21, 0x00


	//----- nvinfo : EIATTR_KPARAM_INFO
	.align		4
.L_151:
        /*0078*/ 	.byte	0x04, 0x17
        /*007a*/ 	.short	(.L_153 - .L_152)
.L_152:
        /*007c*/ 	.word	0x00000000
        /*0080*/ 	.short	0x0001
        /*0082*/ 	.short	0x0008
        /*0084*/ 	.byte	0x00, 0xf5, 0x21, 0x00


	//----- nvinfo : EIATTR_KPARAM_INFO
	.align		4
.L_153:
        /*0088*/ 	.byte	0x04, 0x17
        /*008a*/ 	.short	(.L_155 - .L_154)
.L_154:
        /*008c*/ 	.word	0x00000000
        /*0090*/ 	.short	0x0000
        /*0092*/ 	.short	0x0000
        /*0094*/ 	.byte	0x00, 0xf5, 0x21, 0x00


	//----- nvinfo : EIATTR_SPARSE_MMA_MASK
	.align		4
.L_155:
        /*0098*/ 	.byte	0x03, 0x50
        /*009a*/ 	.short	0x0000


	//----- nvinfo : EIATTR_MAXREG_COUNT
	.align		4
        /*009c*/ 	.byte	0x03, 0x1b
        /*009e*/ 	.short	0x00ff


	//----- nvinfo : EIATTR_MERCURY_ISA_VERSION
	.align		4
        /*00a0*/ 	.byte	0x03, 0x5f
        /*00a2*/ 	.short	0x0101


	//----- nvinfo : EIATTR_VRC_CTA_INIT_COUNT
	.align		4
        /*00a4*/ 	.byte	0x02, 0x4a
	.zero		1
	.zero		1


	//----- nvinfo : EIATTR_EXIT_INSTR_OFFSETS
	.align		4
        /*00a8*/ 	.byte	0x04, 0x1c
        /*00aa*/ 	.short	(.L_157 - .L_156)


	//   ....[0]....
.L_156:
        /*00ac*/ 	.word	0x00000100


	//   ....[1]....
        /*00b0*/ 	.word	0x000010b0


	//----- nvinfo : EIATTR_CRS_STACK_SIZE
	.align		4
.L_157:
        /*00b4*/ 	.byte	0x04, 0x1e
        /*00b6*/ 	.short	(.L_159 - .L_158)
.L_158:
        /*00b8*/ 	.word	0x00000000


	//----- nvinfo : EIATTR_CBANK_PARAM_SIZE
	.align		4
.L_159:
        /*00bc*/ 	.byte	0x03, 0x19
        /*00be*/ 	.short	0x0040


	//----- nvinfo : EIATTR_PARAM_CBANK
	.align		4
        /*00c0*/ 	.byte	0x04, 0x0a
        /*00c2*/ 	.short	(.L_161 - .L_160)
	.align		4
.L_160:
        /*00c4*/ 	.word	index@(.nv.constant0._Z9compute_bPPfS0_S0_iidddd)
        /*00c8*/ 	.short	0x0380
        /*00ca*/ 	.short	0x0040


	//----- nvinfo : EIATTR_SW_WAR
	.align		4
.L_161:
        /*00cc*/ 	.byte	0x04, 0x36
        /*00ce*/ 	.short	(.L_163 - .L_162)
.L_162:
        /*00d0*/ 	.word	0x00000008
.L_163:


//--------------------- .nv.callgraph             --------------------------
	.section	.nv.callgraph,"",@"SHT_CUDA_CALLGRAPH"
	.align	4
	.sectionentsize	8
	.align		4
        /*0000*/ 	.word	0x00000000
	.align		4
        /*0004*/ 	.word	0xffffffff
	.align		4
        /*0008*/ 	.word	0x00000000
	.align		4
        /*000c*/ 	.word	0xfffffffe
	.align		4
        /*0010*/ 	.word	0x00000000
	.align		4
        /*0014*/ 	.word	0xfffffffd
	.align		4
        /*0018*/ 	.word	0x00000000
	.align		4
        /*001c*/ 	.word	0xfffffffc


//--------------------- .text._Z15set_boundary_uvPPfS0_ii --------------------------
	.section	.text._Z15set_boundary_uvPPfS0_ii,"ax",@progbits
	.align	128
        .global         _Z15set_boundary_uvPPfS0_ii
        .type           _Z15set_boundary_uvPPfS0_ii,@function
        .size           _Z15set_boundary_uvPPfS0_ii,(.L_x_70 - _Z15set_boundary_uvPPfS0_ii)
        .other          _Z15set_boundary_uvPPfS0_ii,@"STO_CUDA_ENTRY STV_DEFAULT"
_Z15set_boundary_uvPPfS0_ii:
.text._Z15set_boundary_uvPPfS0_ii:
[----:B------:R-:W-:Y:S01]  /*0000*/  LDC R1, c[0x0][0x37c] ;  /* 0x0000df00ff017b82 */ /* 0x000fe20000000800 */
[----:B------:R-:W0:Y:S07]  /*0010*/  S2R R5, SR_TID.X ;  /* 0x0000000000057919 */ /* 0x000e2e0000002100 */
[----:B------:R-:W0:Y:S01]  /*0020*/  S2UR UR4, SR_CTAID.X ;  /* 0x00000000000479c3 */ /* 0x000e220000002500 */
[----:B------:R-:W-:Y:S07]  /*0030*/  BSSY.RECONVERGENT B0, `(.L_x_0) ;  /* 0x0000016000007945 */ /* 0x000fee0003800200 */
[----:B------:R-:W0:Y:S08]  /*0040*/  LDC R0, c[0x0][0x360] ;  /* 0x0000d800ff007b82 */ /* 0x000e300000000800 */
[----:B------:R-:W1:Y:S01]  /*0050*/  LDC R3, c[0x0][0x394] ;  /* 0x0000e500ff037b82 */ /* 0x000e620000000800 */
[----:B0-----:R-:W-:Y:S01]  /*0060*/  IMAD R0, R0, UR4, R5 ;  /* 0x0000000400007c24 */ /* 0x001fe2000f8e0205 */
[----:B------:R-:W0:Y:S04]  /*0070*/  LDCU.64 UR4, c[0x0][0x358] ;  /* 0x00006b00ff0477ac */ /* 0x000e280008000a00 */
[----:B-1----:R-:W-:-:S13]  /*0080*/  ISETP.GE.AND P0, PT, R0, R3, PT ;  /* 0x000000030000720c */ /* 0x002fda0003f06270 */
[----:B0-----:R-:W-:Y:S05]  /*0090*/  @P0 BRA `(.L_x_1) ;  /* 0x00000000003c0947 */ /* 0x001fea0003800000 */
[----:B------:R-:W0:Y:S08]  /*00a0*/  LDC.64 R4, c[0x0][0x380] ;  /* 0x0000e000ff047b82 */ /* 0x000e300000000a00 */
[----:B------:R-:W1:Y:S08]  /*00b0*/  LDC R17, c[0x0][0x390] ;  /* 0x0000e400ff117b82 */ /* 0x000e700000000800 */
[----:B------:R-:W2:Y:S01]  /*00c0*/  LDC.64 R10, c[0x0][0x388] ;  /* 0x0000e200ff0a7b82 */ /* 0x000ea20000000a00 */
[----:B0-----:R-:W-:-:S05]  /*00d0*/  IMAD.WIDE R4, R0, 0x8, R4 ;  /* 0x0000000800047825 */ /* 0x001fca00078e0204 */
[----:B------:R-:W3:Y:S04]  /*00e0*/  LDG.E.64 R6, desc[UR4][R4.64] ;  /* 0x0000000404067981 */ /* 0x000ee8000c1e1b00 */
[----:B---3--:R0:W-:Y:S04]  /*00f0*/  STG.E desc[UR4][R6.64], RZ ;  /* 0x000000ff06007986 */ /* 0x0081e8000c101904 */
[----:B------:R-:W1:Y:S01]  /*0100*/  LDG.E.64 R8, desc[UR4][R4.64] ;  /* 0x0000000404087981 */ /* 0x000e62000c1e1b00 */
[----:B--2---:R-:W-:-:S04]  /*0110*/  IMAD.WIDE R10, R0, 0x8, R10 ;  /* 0x00000008000a7825 */ /* 0x004fc800078e020a */
[----:B-1----:R-:W-:-:S05]  /*0120*/  IMAD.WIDE R8, R17, 0x4, R8 ;  /* 0x0000000411087825 */ /* 0x002fca00078e0208 */
[----:B------:R0:W-:Y:S04]  /*0130*/  STG.E desc[UR4][R8.64+-0x4], RZ ;  /* 0xfffffcff08007986 */ /* 0x0001e8000c101904 */
[----:B------:R-:W2:Y:S04]  /*0140*/  LDG.E.64 R12, desc[UR4][R10.64] ;  /* 0x000000040a0c7981 */ /* 0x000ea8000c1e1b00 */
[----:B--2---:R0:W-:Y:S04]  /*0150*/  STG.E desc[UR4][R12.64], RZ ;  /* 0x000000ff0c007986 */ /* 0x0041e8000c101904 */
[----:B------:R-:W2:Y:S02]  /*0160*/  LDG.E.64 R14, desc[UR4][R10.64] ;  /* 0x000000040a0e7981 */ /* 0x000ea4000c1e1b00 */
[----:B--2---:R-:W-:-:S05]  /*0170*/  IMAD.WIDE R14, R17, 0x4, R14 ;  /* 0x00000004110e7825 */ /* 0x004fca00078e020e */
[----:B------:R0:W-:Y:S02]  /*0180*/  STG.E desc[UR4][R14.64+-0x4], RZ ;  /* 0xfffffcff0e007986 */ /* 0x0001e4000c101904 */
.L_x_1:
[----:B------:R-:W-:Y:S05]  /*0190*/  BSYNC.RECONVERGENT B0 ;  /* 0x0000000000007941 */ /* 0x000fea0003800200 */
.L_x_0:
[----:B------:R-:W1:Y:S02]  /*01a0*/  LDCU UR6, c[0x0][0x390] ;  /* 0x00007200ff0677ac */ /* 0x000e640008000800 */
[----:B-1----:R-:W-:-:S13]  /*01b0*/  ISETP.GE.AND P0, PT, R0, UR6, PT ;  /* 0x0000000600007c0c */ /* 0x002fda000bf06270 */
[----:B------:R-:W-:Y:S05]  /*01c0*/  @P0 EXIT ;  /* 0x000000000000094d */ /* 0x000fea0003800000 */
[----:B------:R-:W1:Y:S08]  /*01d0*/  LDC.64 R4, c[0x0][0x380] ;  /* 0x0000e000ff047b82 */ /* 0x000e700000000a00 */
[----:B0-----:R-:W0:Y:S08]  /*01e0*/  LDC.64 R8, c[0x0][0x380] ;  /* 0x0000e000ff087b82 */ /* 0x001e300000000a00 */
[----:B------:R-:W2:Y:S01]  /*01f0*/  LDC.64 R12, c[0x0][0x388] ;  /* 0x0000e200ff0c7b82 */ /* 0x000ea20000000a00 */
[----:B-1----:R-:W3:Y:S01]  /*0200*/  LDG.E.64 R4, desc[UR4][R4.64] ;  /* 0x0000000404047981 */ /* 0x002ee2000c1e1b00 */
[----:B------:R-:W-:-:S06]  /*0210*/  HFMA2 R17, -RZ, RZ, 1.875, 0 ;  /* 0x3f800000ff117431 */ /* 0x000fcc00000001ff */
[----:B------:R-:W1:Y:S01]  /*0220*/  LDC.64 R14, c[0x0][0x388] ;  /* 0x0000e200ff0e7b82 */ /* 0x000e620000000a00 */
[----:B0-----:R-:W-:-:S04]  /*0230*/  IMAD.WIDE R8, R3, 0x8, R8 ;  /* 0x0000000803087825 */ /* 0x001fc800078e0208 */
[----:B---3--:R-:W-:-:S05]  /*0240*/  IMAD.WIDE R6, R0, 0x4, R4 ;  /* 0x0000000400067825 */ /* 0x008fca00078e0204 */
[----:B------:R0:W-:Y:S04]  /*0250*/  STG.E desc[UR4][R6.64], RZ ;  /* 0x000000ff06007986 */ /* 0x0001e8000c101904 */
[----:B------:R-:W3:Y:S02]  /*0260*/  LDG.E.64 R8, desc[UR4][R8.64+-0x8] ;  /* 0xfffff80408087981 */ /* 0x000ee4000c1e1b00 */
[----:B---3--:R-:W-:-:S05]  /*0270*/  IMAD.WIDE R10, R0, 0x4, R8 ;  /* 0x00000004000a7825 */ /* 0x008fca00078e0208 */
[----:B------:R-:W-:Y:S04]  /*0280*/  STG.E desc[UR4][R10.64], R17 ;  /* 0x000000110a007986 */ /* 0x000fe8000c101904 */
[----:B--2---:R-:W2:Y:S01]  /*0290*/  LDG.E.64 R12, desc[UR4][R12.64] ;  /* 0x000000040c0c7981 */ /* 0x004ea2000c1e1b00 */
[----:B-1----:R-:W-:-:S04]  /*02a0*/  IMAD.WIDE R2, R3, 0x8, R14 ;  /* 0x0000000803027825 */ /* 0x002fc800078e020e */
[----:B--2---:R-:W-:-:S05]  /*02b0*/  IMAD.WIDE R4, R0, 0x4, R12 ;  /* 0x0000000400047825 */ /* 0x004fca00078e020c */
[----:B------:R-:W-:Y:S04]  /*02c0*/  STG.E desc[UR4][R4.64], RZ ;  /* 0x000000ff04007986 */ /* 0x000fe8000c101904 */
[----:B------:R-:W0:Y:S02]  /*02d0*/  LDG.E.64 R2, desc[UR4][R2.64+-0x8] ;  /* 0xfffff80402027981 */ /* 0x000e24000c1e1b00 */
[----:B0-----:R-:W-:-:S05]  /*02e0*/  IMAD.WIDE R6, R0, 0x4, R2 ;  /* 0x0000000400067825 */ /* 0x001fca00078e0202 */
[----:B------:R-:W-:Y:S01]  /*02f0*/  STG.E desc[UR4][R6.64], RZ ;  /* 0x000000ff06007986 */ /* 0x000fe2000c101904 */
[----:B------:R-:W-:Y:S05]  /*0300*/  EXIT ;  /* 0x000000000000794d */ /* 0x000fea0003800000 */
.L_x_2:
[----:B------:R-:W-:-:S00]  /*0310*/  BRA `(.L_x_2) ;  /* 0xfffffffc00fc7947 */ /* 0x000fc0000383ffff */
[----:B------:R-:W-:-:S00]  /*0320*/  NOP ;  /* 0x0000000000007918 */ /* 0x000fc00000000000 */
        /* <DEDUP_REMOVED lines=13> */
.L_x_70:


//--------------------- .text._Z10compute_uvPPfS0_S0_S0_S0_iiddddd --------------------------
	.section	.text._Z10compute_uvPPfS0_S0_S0_S0_iiddddd,"ax",@progbits
	.align	128
        .global         _Z10compute_uvPPfS0_S0_S0_S0_iiddddd
        .type           _Z10compute_uvPPfS0_S0_S0_S0_iiddddd,@function
        .size           _Z10compute_uvPPfS0_S0_S0_S0_iiddddd,(.L_x_64 - _Z10compute_uvPPfS0_S0_S0_S0_iiddddd)
        .other          _Z10compute_uvPPfS0_S0_S0_S0_iiddddd,@"STO_CUDA_ENTRY STV_DEFAULT"
_Z10compute_uvPPfS0_S0_S0_S0_iiddddd:
.text._Z10compute_uvPPfS0_S0_S0_S0_iiddddd:
[----:B------:R-:W-:Y:S01]  /*0000*/  LDC R1, c[0x0][0x37c] ;  /* 0x0000df00ff017b82 */ /* 0x000fe20000000800 */
[----:B------:R-:W0:Y:S07]  /*0010*/  S2R R3, SR_TID.X ;  /* 0x0000000000037919 */ /* 0x000e2e0000002100 */
[----:B------:R-:W0:Y:S01]  /*0020*/  S2UR UR6, SR_CTAID.X ;  /* 0x00000000000679c3 */ /* 0x000e220000002500 */
[----:B------:R-:W1:Y:S01]  /*0030*/  LDCU.64 UR4, c[0x0][0x3a8] ;  /* 0x00007500ff0477ac */ /* 0x000e620008000a00 */
[----:B------:R-:W2:Y:S06]  /*0040*/  S2R R0, SR_TID.Y ;  /* 0x0000000000007919 */ /* 0x000eac0000002200 */
[----:B------:R-:W0:Y:S08]  /*0050*/  LDC R8, c[0x0][0x360] ;  /* 0x0000d800ff087b82 */ /* 0x000e300000000800 */
[----:B------:R-:W2:Y:S01]  /*0060*/  S2UR UR7, SR_CTAID.Y ;  /* 0x00000000000779c3 */ /* 0x000ea20000002600 */
[----:B-1----:R-:W-:-:S07]  /*0070*/  UIADD3 UR4, UPT, UPT, UR4, -0x1, URZ ;  /* 0xffffffff04047890 */ /* 0x002fce000fffe0ff */
[----:B------:R-:W2:Y:S01]  /*0080*/  LDC R7, c[0x0][0x364] ;  /* 0x0000d900ff077b82 */ /* 0x000ea20000000800 */
[----:B0-----:R-:W-:-:S05]  /*0090*/  IMAD R8, R8, UR6, R3 ;  /* 0x0000000608087c24 */ /* 0x001fca000f8e0203 */
[----:B------:R-:W-:Y:S01]  /*00a0*/  ISETP.GE.AND P0, PT, R8, UR4, PT ;  /* 0x0000000408007c0c */ /* 0x000fe2000bf06270 */
[----:B------:R-:W-:-:S03]  /*00b0*/  UIADD3 UR4, UPT, UPT, UR5, -0x1, URZ ;  /* 0xffffffff05047890 */ /* 0x000fc6000fffe0ff */
[----:B------:R-:W-:Y:S01]  /*00c0*/  ISETP.LT.OR P0, PT, R8, 0x1, P0 ;  /* 0x000000010800780c */ /* 0x000fe20000701670 */
[----:B--2---:R-:W-:-:S05]  /*00d0*/  IMAD R7, R7, UR7, R0 ;  /* 0x0000000707077c24 */ /* 0x004fca000f8e0200 */
[----:B------:R-:W-:-:S04]  /*00e0*/  ISETP.EQ.OR P0, PT, R7, RZ, P0 ;  /* 0x000000ff0700720c */ /* 0x000fc80000702670 */
[----:B------:R-:W-:-:S13]  /*00f0*/  ISETP.GE.OR P0, PT, R7, UR4, P0 ;  /* 0x0000000407007c0c */ /* 0x000fda0008706670 */
[----:B------:R-:W-:Y:S05]  /*0100*/  @P0 EXIT ;  /* 0x000000000000094d */ /* 0x000fea0003800000 */
[----:B------:R-:W0:Y:S01]  /*0110*/  LDC.64 R24, c[0x0][0x3a0] ;  /* 0x0000e800ff187b82 */ /* 0x000e220000000a00 */
[----:B------:R-:W1:Y:S01]  /*0120*/  LDCU.64 UR4, c[0x0][0x358] ;  /* 0x00006b00ff0477ac */ /* 0x000e620008000a00 */
[----:B------:R-:W-:-:S06]  /*0130*/  VIADD R6, R7, 0xffffffff ;  /* 0xffffffff07067836 */ /* 0x000fcc0000000000 */
[----:B------:R-:W2:Y:S01]  /*0140*/  LDC.64 R10, c[0x0][0x390] ;  /* 0x0000e400ff0a7b82 */ /* 0x000ea20000000a00 */
[----:B------:R-:W-:Y:S01]  /*0150*/  VIADD R0, R8, 0xffffffff ;  /* 0xffffffff08007836 */ /* 0x000fe20000000000 */
[----:B------:R-:W3:Y:S01]  /*0160*/  LDCU.64 UR6, c[0x0][0x3b0] ;  /* 0x00007600ff0677ac */ /* 0x000ee20008000a00 */
[----:B0-----:R-:W-:-:S05]  /*0170*/  IMAD.WIDE.U32 R24, R7, 0x8, R24 ;  /* 0x0000000807187825 */ /* 0x001fca00078e0018 */
[----:B-1----:R-:W4:Y:S01]  /*0180*/  LDG.E.64 R2, desc[UR4][R24.64] ;  /* 0x0000000418027981 */ /* 0x002f22000c1e1b00 */
[----:B--2---:R-:W-:-:S04]  /*0190*/  IMAD.WIDE.U32 R22, R7, 0x8, R10 ;  /* 0x0000000807167825 */ /* 0x004fc800078e000a */
[----:B------:R-:W-:Y:S01]  /*01a0*/  IMAD.WIDE.U32 R10, R6, 0x8, R10 ;  /* 0x00000008060a7825 */ /* 0x000fe200078e000a */
[----:B------:R-:W2:Y:S05]  /*01b0*/  LDG.E.64 R4, desc[UR4][R22.64] ;  /* 0x0000000416047981 */ /* 0x000eaa000c1e1b00 */
[----:B------:R-:W3:Y:S01]  /*01c0*/  LDG.E.64 R10, desc[UR4][R10.64] ;  /* 0x000000040a0a7981 */ /* 0x000ee2000c1e1b00 */
[----:B----4-:R-:W-:-:S04]  /*01d0*/  IMAD.WIDE.U32 R14, R8, 0x4, R2 ;  /* 0x00000004080e7825 */ /* 0x010fc800078e0002 */
[C---:B------:R-:W-:Y:S01]  /*01e0*/  IMAD.WIDE.U32 R18, R0.reuse, 0x4, R2 ;  /* 0x0000000400127825 */ /* 0x040fe200078e0002 */
[----:B------:R0:W5:Y:S03]  /*01f0*/  LD.E R32, desc[UR4][R14.64+0x4] ;  /* 0x000004040e207980 */ /* 0x000166000c101900 */
[--C-:B--2---:R-:W-:Y:S01]  /*0200*/  IMAD.WIDE.U32 R2, R0, 0x4, R4.reuse ;  /* 0x0000000400027825 */ /* 0x104fe200078e0004 */
[----:B------:R0:W5:Y:S03]  /*0210*/  LD.E R33, desc[UR4][R18.64] ;  /* 0x0000000412217980 */ /* 0x000166000c101900 */
[C---:B------:R-:W-:Y:S01]  /*0220*/  IMAD.WIDE.U32 R4, R8.reuse, 0x4, R4 ;  /* 0x0000000408047825 */ /* 0x040fe200078e0004 */
[----:B------:R0:W5:Y:S03]  /*0230*/  LD.E R17, desc[UR4][R2.64] ;  /* 0x0000000402117980 */ /* 0x000166000c101900 */
[----:B---3--:R-:W-:Y:S01]  /*0240*/  IMAD.WIDE.U32 R12, R8, 0x4, R10 ;  /* 0x00000004080c7825 */ /* 0x008fe200078e000a */
[----:B------:R0:W5:Y:S04]  /*0250*/  LD.E R42, desc[UR4][R4.64] ;  /* 0x00000004042a7980 */ /* 0x000168000c101900 */
[----:B------:R0:W5:Y:S01]  /*0260*/  LD.E R9, desc[UR4][R12.64] ;  /* 0x000000040c097980 */ /* 0x000162000c101900 */
[----:B------:R-:W-:Y:S01]  /*0270*/  DADD R10, -RZ, |UR6| ;  /* 0x40000006ff0a7e29 */ /* 0x000fe20008000100 */
[----:B------:R-:W-:-:S09]  /*0280*/  MOV R48, 0x2c0 ;  /* 0x000002c000307802 */ /* 0x000fd20000000f00 */
[----:B------:R-:W-:Y:S01]  /*0290*/  IMAD.MOV.U32 R38, RZ, RZ, R10 ;  /* 0x000000ffff267224 */ /* 0x000fe200078e000a */
[----:B0-----:R-:W-:-:S07]  /*02a0*/  MOV R43, R11 ;  /* 0x0000000b002b7202 */ /* 0x001fce0000000f00 */
[----:B-----5:R-:W-:Y:S05]  /*02b0*/  CALL.REL.NOINC `($_Z10compute_uvPPfS0_S0_S0_S0_iiddddd$__internal_accurate_pow) ;  /* 0x0000001800a07944 */ /* 0x020fea0003c00000 */
[----:B------:R-:W0:Y:S02]  /*02c0*/  LDC.64 R12, c[0x0][0x3b0] ;  /* 0x0000ec00ff0c7b82 */ /* 0x000e240000000a00 */
[C---:B0-----:R-:W-:Y:S02]  /*02d0*/  DADD R2, R12.reuse, 2 ;  /* 0x400000000c027429 */ /* 0x041fe40000000000 */
[C---:B------:R-:W-:Y:S02]  /*02e0*/  DSETP.NEU.AND P1, PT, R12.reuse, RZ, PT ;  /* 0x000000ff0c00722a */ /* 0x040fe40003f2d000 */
[----:B------:R-:W-:-:S06]  /*02f0*/  DSETP.NEU.AND P0, PT, R12, 1, PT ;  /* 0x3ff000000c00742a */ /* 0x000fcc0003f0d000 */
[----:B------:R-:W-:Y:S01]  /*0300*/  LOP3.LUT R2, R3, 0x7ff00000, RZ, 0xc0, !PT ;  /* 0x7ff0000003027812 */ /* 0x000fe200078ec0ff */
[----:B------:R-:W-:-:S03]  /*0310*/  IMAD.MOV.U32 R3, RZ, RZ, R11 ;  /* 0x000000ffff037224 */ /* 0x000fc600078e000b */
[----:B------:R-:W-:Y:S01]  /*0320*/  ISETP.NE.AND P2, PT, R2, 0x7ff00000, PT ;  /* 0x7ff000000200780c */ /* 0x000fe20003f45270 */
[----:B------:R-:W-:Y:S01]  /*0330*/  IMAD.MOV.U32 R2, RZ, RZ, R10 ;  /* 0x000000ffff027224 */ /* 0x000fe200078e000a */
[----:B------:R-:W-:-:S11]  /*0340*/  @!P1 CS2R R2, SRZ ;  /* 0x0000000000029805 */ /* 0x000fd6000001ff00 */
[----:B------:R-:W-:Y:S05]  /*0350*/  @P2 BRA `(.L_x_3) ;  /* 0x0000000000182947 */ /* 0x000fea0003800000 */
[----:B------:R-:W-:-:S14]  /*0360*/  DSETP.NAN.AND P1, PT, R12, R12, PT ;  /* 0x0000000c0c00722a */ /* 0x000fdc0003f28000 */
[----:B------:R-:W-:Y:S01]  /*0370*/  @P1 DADD R2, R12, 2 ;  /* 0x400000000c021429 */ /* 0x000fe20000000000 */
[----:B------:R-:W-:Y:S10]  /*0380*/  @P1 BRA `(.L_x_3) ;  /* 0x00000000000c1947 */ /* 0x000ff40003800000 */
[----:B------:R-:W-:-:S14]  /*0390*/  DSETP.NEU.AND P1, PT, |R12|, +INF , PT ;  /* 0x7ff000000c00742a */ /* 0x000fdc0003f2d200 */
[----:B------:R-:W-:Y:S01]  /*03a0*/  @!P1 IMAD.MOV.U32 R2, RZ, RZ, 0x0 ;  /* 0x00000000ff029424 */ /* 0x000fe200078e00ff */
[----:B------:R-:W-:-:S07]  /*03b0*/  @!P1 MOV R3, 0x7ff00000 ;  /* 0x7ff0000000039802 */ /* 0x000fce0000000f00 */
.L_x_3:
[----:B------:R-:W-:Y:S01]  /*03c0*/  FSEL R29, R3, 1.875, P0 ;  /* 0x3ff00000031d7808 */ /* 0x000fe20000000000 */
[----:B------:R-:W0:Y:S01]  /*03d0*/  LDC.64 R20, c[0x0][0x3d0] ;  /* 0x0000f400ff147b82 */ /* 0x000e220000000a00 */
[----:B------:R-:W-:Y:S01]  /*03e0*/  FSEL R28, R2, RZ, P0 ;  /* 0x000000ff021c7208 */ /* 0x000fe20000000000 */
[----:B------:R-:W-:Y:S01]  /*03f0*/  IMAD.MOV.U32 R2, RZ, RZ, 0x1 ;  /* 0x00000001ff027424 */ /* 0x000fe200078e00ff */
[----:B------:R-:W1:Y:S01]  /*0400*/  MUFU.RCP64H R3, R29 ;  /* 0x0000001d00037308 */ /* 0x000e620000001800 */
[----:B------:R-:W0:Y:S04]  /*0410*/  LDCU.64 UR6, c[0x0][0x3c0] ;  /* 0x00007800ff0677ac */ /* 0x000e280008000a00 */
[----:B------:R-:W2:Y:S01]  /*0420*/  LDC.64 R18, c[0x0][0x3c8] ;  /* 0x0000f200ff127b82 */ /* 0x000ea20000000a00 */
[----:B-1----:R-:W-:-:S02]  /*0430*/  DFMA R10, -R28, R2, 1 ;  /* 0x3ff000001c0a742b */ /* 0x002fc40000000102 */
[----:B0-----:R-:W-:-:S06]  /*0440*/  DMUL R20, R20, UR6 ;  /* 0x0000000614147c28 */ /* 0x001fcc0008000000 */
[----:B------:R-:W-:Y:S02]  /*0450*/  DFMA R10, R10, R10, R10 ;  /* 0x0000000a0a0a722b */ /* 0x000fe4000000000a */
[----:B--2---:R-:W-:Y:S02]  /*0460*/  DADD R18, R18, R18 ;  /* 0x0000000012127229 */ /* 0x004fe40000000012 */
[----:B------:R-:W-:-:S04]  /*0470*/  FSETP.GEU.AND P1, PT, |R21|, 6.5827683646048100446e-37, PT ;  /* 0x036000001500780b */ /* 0x000fc80003f2e200 */
[----:B------:R-:W-:-:S08]  /*0480*/  DFMA R10, R2, R10, R2 ;  /* 0x0000000a020a722b */ /* 0x000fd00000000002 */
[----:B------:R-:W-:-:S08]  /*0490*/  DFMA R2, -R28, R10, 1 ;  /* 0x3ff000001c02742b */ /* 0x000fd0000000010a */
[----:B------:R-:W-:-:S08]  /*04a0*/  DFMA R2, R10, R2, R10 ;  /* 0x000000020a02722b */ /* 0x000fd0000000000a */
[----:B------:R-:W-:-:S08]  /*04b0*/  DMUL R10, R2, R20 ;  /* 0x00000014020a7228 */ /* 0x000fd00000000000 */
[----:B------:R-:W-:-:S08]  /*04c0*/  DFMA R12, -R28, R10, R20 ;  /* 0x0000000a1c0c722b */ /* 0x000fd00000000114 */
[----:B------:R-:W-:-:S10]  /*04d0*/  DFMA R2, R2, R12, R10 ;  /* 0x0000000c0202722b */ /* 0x000fd4000000000a */
[----:B------:R-:W-:-:S05]  /*04e0*/  FFMA R10, RZ, R29, R3 ;  /* 0x0000001dff0a7223 */ /* 0x000fca0000000003 */
[----:B------:R-:W-:-:S13]  /*04f0*/  FSETP.GT.AND P0, PT, |R10|, 1.469367938527859385e-39, PT ;  /* 0x001000000a00780b */ /* 0x000fda0003f04200 */
[----:B------:R-:W-:Y:S05]  /*0500*/  @P0 BRA P1, `(.L_x_4) ;  /* 0x00000000001c0947 */ /* 0x000fea0000800000 */
[----:B------:R-:W-:Y:S01]  /*0510*/  IMAD.MOV.U32 R31, RZ, RZ, R29 ;  /* 0x000000ffff1f7224 */ /* 0x000fe200078e001d */
[----:B------:R-:W-:Y:S01]  /*0520*/  MOV R27, R21 ;  /* 0x00000015001b7202 */ /* 0x000fe20000000f00 */
[----:B------:R-:W-:Y:S01]  /*0530*/  IMAD.MOV.U32 R26, RZ, RZ, R20 ;  /* 0x000000ffff1a7224 */ /* 0x000fe200078e0014 */
[----:B------:R-:W-:-:S07]  /*0540*/  MOV R10, 0x560 ;  /* 0x00000560000a7802 */ /* 0x000fce0000000f00 */
[----:B------:R-:W-:Y:S05]  /*0550*/  CALL.REL.NOINC `($__internal_0_$__cuda_sm20_div_rn_f64_full) ;  /* 0x0000001000707944 */ /* 0x000fea0003c00000 */
[----:B------:R-:W-:Y:S02]  /*0560*/  IMAD.MOV.U32 R2, RZ, RZ, R12 ;  /* 0x000000ffff027224 */ /* 0x000fe400078e000c */
[----:B------:R-:W-:-:S07]  /*0570*/  IMAD.MOV.U32 R3, RZ, RZ, R11 ;  /* 0x000000ffff037224 */ /* 0x000fce00078e000b */
.L_x_4:
[----:B------:R0:W2:Y:S01]  /*0580*/  LD.E R15, desc[UR4][R4.64+0x4] ;  /* 0x00000404040f7980 */ /* 0x0000a2000c101900 */
[----:B------:R-:W1:Y:S01]  /*0590*/  LDCU.64 UR6, c[0x0][0x3b0] ;  /* 0x00007600ff0677ac */ /* 0x000e620008000a00 */
[----:B------:R-:W-:Y:S01]  /*05a0*/  IMAD.MOV.U32 R10, RZ, RZ, 0x1 ;  /* 0x00000001ff0a7424 */ /* 0x000fe200078e00ff */
[----:B------:R-:W3:Y:S01]  /*05b0*/  LDC R14, c[0x0][0x3c4] ;  /* 0x0000f100ff0e7b82 */ /* 0x000ee20000000800 */
[----:B------:R-:W-:Y:S01]  /*05c0*/  FADD R16, R42, R42 ;  /* 0x0000002a2a107221 */ /* 0x000fe20000000000 */
[----:B------:R-:W4:Y:S01]  /*05d0*/  F2F.F64.F32 R38, R42 ;  /* 0x0000002a00267310 */ /* 0x000f220000201800 */
[----:B------:R-:W-:-:S07]  /*05e0*/  FADD R32, R32, -R33 ;  /* 0x8000002120207221 */ /* 0x000fce0000000000 */
[----:B------:R-:W0:Y:S01]  /*05f0*/  F2F.F64.F32 R32, R32 ;  /* 0x0000002000207310 */ /* 0x000e220000201800 */
[----:B-1----:R-:W-:Y:S01]  /*0600*/  DMUL R28, R18, UR6 ;  /* 0x00000006121c7c28 */ /* 0x002fe20008000000 */
[----:B------:R-:W4:Y:S06]  /*0610*/  LDCU.64 UR6, c[0x0][0x3c0] ;  /* 0x00007800ff0677ac */ /* 0x000f2c0008000a00 */
[----:B------:R-:W1:Y:S01]  /*0620*/  MUFU.RCP64H R11, R29 ;  /* 0x0000001d000b7308 */ /* 0x000e620000001800 */
[----:B---3--:R-:W-:Y:S01]  /*0630*/  FSETP.GEU.AND P1, PT, |R14|, 6.5827683646048100446e-37, PT ;  /* 0x036000000e00780b */ /* 0x008fe20003f2e200 */
[----:B----4-:R-:W-:-:S02]  /*0640*/  DMUL R34, R38, UR6 ;  /* 0x0000000626227c28 */ /* 0x010fc40008000000 */
[----:B-1----:R-:W-:-:S08]  /*0650*/  DFMA R12, -R28, R10, 1 ;  /* 0x3ff000001c0c742b */ /* 0x002fd0000000010a */
[----:B------:R-:W-:-:S08]  /*0660*/  DFMA R12, R12, R12, R12 ;  /* 0x0000000c0c0c722b */ /* 0x000fd0000000000c */
[----:B------:R-:W-:-:S08]  /*0670*/  DFMA R12, R10, R12, R10 ;  /* 0x0000000c0a0c722b */ /* 0x000fd0000000000a */
[----:B------:R-:W-:-:S08]  /*0680*/  DFMA R10, -R28, R12, 1 ;  /* 0x3ff000001c0a742b */ /* 0x000fd0000000010c */
[----:B------:R-:W-:-:S08]  /*0690*/  DFMA R10, R12, R10, R12 ;  /* 0x0000000a0c0a722b */ /* 0x000fd0000000000c */
[----:B0-----:R-:W-:-:S08]  /*06a0*/  DMUL R4, R10, UR6 ;  /* 0x000000060a047c28 */ /* 0x001fd00008000000 */
[----:B------:R-:W-:-:S08]  /*06b0*/  DFMA R12, -R28, R4, UR6 ;  /* 0x000000061c0c7e2b */ /* 0x000fd00008000104 */
[----:B------:R-:W-:-:S10]  /*06c0*/  DFMA R10, R10, R12, R4 ;  /* 0x0000000c0a0a722b */ /* 0x000fd40000000004 */
[----:B------:R-:W-:-:S05]  /*06d0*/  FFMA R5, RZ, R29, R11 ;  /* 0x0000001dff057223 */ /* 0x000fca000000000b */
[----:B------:R-:W-:Y:S01]  /*06e0*/  FSETP.GT.AND P0, PT, |R5|, 1.469367938527859385e-39, PT ;  /* 0x001000000500780b */ /* 0x000fe20003f04200 */
[----:B--2---:R-:W-:-:S04]  /*06f0*/  FADD R4, R15, -R16 ;  /* 0x800000100f047221 */ /* 0x004fc80000000000 */
[----:B------:R-:W-:-:S04]  /*0700*/  FADD R4, R17, R4 ;  /* 0x0000000411047221 */ /* 0x000fc80000000000 */
[----:B------:R0:W1:Y:S04]  /*0710*/  F2F.F64.F32 R36, R4 ;  /* 0x0000000400247310 */ /* 0x0000680000201800 */
[----:B------:R-:W-:Y:S05]  /*0720*/  @P0 BRA P1, `(.L_x_5) ;  /* 0x00000000001c0947 */ /* 0x000fea0000800000 */
[----:B------:R-:W2:Y:S01]  /*0730*/  LDCU.64 UR6, c[0x0][0x3c0] ;  /* 0x00007800ff0677ac */ /* 0x000ea20008000a00 */
[----:B------:R-:W-:Y:S02]  /*0740*/  MOV R31, R29 ;  /* 0x0000001d001f7202 */ /* 0x000fe40000000f00 */
[----:B------:R-:W-:Y:S01]  /*0750*/  MOV R10, 0x790 ;  /* 0x00000790000a7802 */ /* 0x000fe20000000f00 */
[----:B--2---:R-:W-:Y:S02]  /*0760*/  IMAD.U32 R26, RZ, RZ, UR6 ;  /* 0x00000006ff1a7e24 */ /* 0x004fe4000f8e00ff */
[----:B------:R-:W-:-:S07]  /*0770*/  IMAD.U32 R27, RZ, RZ, UR7 ;  /* 0x00000007ff1b7e24 */ /* 0x000fce000f8e00ff */
[----:B01----:R-:W-:Y:S05]  /*0780*/  CALL.REL.NOINC `($__internal_0_$__cuda_sm20_div_rn_f64_full) ;  /* 0x0000000c00e47944 */ /* 0x003fea0003c00000 */
[----:B------:R-:W-:-:S07]  /*0790*/  IMAD.MOV.U32 R10, RZ, RZ, R12 ;  /* 0x000000ffff0a7224 */ /* 0x000fce00078e000c */
.L_x_5:
[----:B------:R-:W2:Y:S01]  /*07a0*/  LDCU UR6, c[0x0][0x3bc] ;  /* 0x00007780ff0677ac */ /* 0x000ea20008000800 */
[----:B------:R-:W3:Y:S01]  /*07b0*/  LDC.64 R14, c[0x0][0x3b8] ;  /* 0x0000ee00ff0e7b82 */ /* 0x000ee20000000a00 */
[----:B0-----:R-:W-:Y:S01]  /*07c0*/  MOV R4, 0x1 ;  /* 0x0000000100047802 */ /* 0x001fe20000000f00 */
[----:B------:R-:W-:Y:S01]  /*07d0*/  FADD R40, R42, -R9 ;  /* 0x800000092a287221 */ /* 0x000fe20000000000 */
[----:B------:R-:W-:Y:S01]  /*07e0*/  FSETP.GEU.AND P1, PT, |R35|, 6.5827683646048100446e-37, PT ;  /* 0x036000002300780b */ /* 0x000fe20003f2e200 */
[----:B------:R-:W-:Y:S01]  /*07f0*/  BSSY.RECONVERGENT B0, `(.L_x_6) ;  /* 0x0000017000007945 */ /* 0x000fe20003800200 */
[----:B------:R-:W-:-:S03]  /*0800*/  DMUL R32, R32, R10 ;  /* 0x0000000a20207228 */ /* 0x000fc60000000000 */
[----:B------:R-:W0:Y:S08]  /*0810*/  F2F.F64.F32 R40, R40 ;  /* 0x0000002800287310 */ /* 0x000e300000201800 */
[----:B--2---:R-:W3:Y:S02]  /*0820*/  MUFU.RCP64H R5, UR6 ;  /* 0x0000000600057d08 */ /* 0x004ee40008001800 */
[----:B---3--:R-:W-:-:S08]  /*0830*/  DFMA R12, R4, -R14, 1 ;  /* 0x3ff00000040c742b */ /* 0x008fd0000000080e */
[----:B------:R-:W-:-:S08]  /*0840*/  DFMA R12, R12, R12, R12 ;  /* 0x0000000c0c0c722b */ /* 0x000fd0000000000c */
[----:B------:R-:W-:-:S08]  /*0850*/  DFMA R12, R4, R12, R4 ;  /* 0x0000000c040c722b */ /* 0x000fd00000000004 */
[----:B------:R-:W-:-:S08]  /*0860*/  DFMA R4, R12, -R14, 1 ;  /* 0x3ff000000c04742b */ /* 0x000fd0000000080e */
[----:B------:R-:W-:-:S08]  /*0870*/  DFMA R4, R12, R4, R12 ;  /* 0x000000040c04722b */ /* 0x000fd0000000000c */
[----:B------:R-:W-:-:S08]  /*0880*/  DMUL R12, R4, R34 ;  /* 0x00000022040c7228 */ /* 0x000fd00000000000 */
[----:B------:R-:W-:-:S08]  /*0890*/  DFMA R14, R12, -R14, R34 ;  /* 0x8000000e0c0e722b */ /* 0x000fd00000000022 */
[----:B------:R-:W-:-:S10]  /*08a0*/  DFMA R12, R4, R14, R12 ;  /* 0x0000000e040c722b */ /* 0x000fd4000000000c */
[----:B------:R-:W-:-:S05]  /*08b0*/  FFMA R4, RZ, UR6, R13 ;  /* 0x00000006ff047c23 */ /* 0x000fca000800000d */
[----:B------:R-:W-:-:S13]  /*08c0*/  FSETP.GT.AND P0, PT, |R4|, 1.469367938527859385e-39, PT ;  /* 0x001000000400780b */ /* 0x000fda0003f04200 */
[----:B0-----:R-:W-:Y:S05]  /*08d0*/  @P0 BRA P1, `(.L_x_7) ;  /* 0x0000000000200947 */ /* 0x001fea0000800000 */
[----:B------:R-:W0:Y:S01]  /*08e0*/  LDCU.64 UR6, c[0x0][0x3b8] ;  /* 0x00007700ff0677ac */ /* 0x000e220008000a00 */
[----:B------:R-:W-:Y:S01]  /*08f0*/  IMAD.MOV.U32 R26, RZ, RZ, R34 ;  /* 0x000000ffff1a7224 */ /* 0x000fe200078e0022 */
[----:B------:R-:W-:Y:S02]  /*0900*/  MOV R27, R35 ;  /* 0x00000023001b7202 */ /* 0x000fe40000000f00 */
[----:B------:R-:W-:Y:S01]  /*0910*/  MOV R10, 0x950 ;  /* 0x00000950000a7802 */ /* 0x000fe20000000f00 */
[----:B0-----:R-:W-:Y:S02]  /*0920*/  IMAD.U32 R28, RZ, RZ, UR6 ;  /* 0x00000006ff1c7e24 */ /* 0x001fe4000f8e00ff */
[----:B------:R-:W-:-:S07]  /*0930*/  IMAD.U32 R31, RZ, RZ, UR7 ;  /* 0x00000007ff1f7e24 */ /* 0x000fce000f8e00ff */
[----:B-1----:R-:W-:Y:S05]  /*0940*/  CALL.REL.NOINC `($__internal_0_$__cuda_sm20_div_rn_f64_full) ;  /* 0x0000000c00747944 */ /* 0x002fea0003c00000 */
[----:B------:R-:W-:-:S07]  /*0950*/  IMAD.MOV.U32 R13, RZ, RZ, R11 ;  /* 0x000000ffff0d7224 */ /* 0x000fce00078e000b */
.L_x_7:
[----:B------:R-:W-:Y:S05]  /*0960*/  BSYNC.RECONVERGENT B0 ;  /* 0x0000000000007941 */ /* 0x000fea0003800200 */
.L_x_6:
[----:B------:R-:W0:Y:S01]  /*0970*/  LDCU UR6, c[0x0][0x3b4] ;  /* 0x00007680ff0677ac */ /* 0x000e220008000800 */
[----:B------:R-:W2:Y:S01]  /*0980*/  LDC.64 R4, c[0x0][0x3b0] ;  /* 0x0000ec00ff047b82 */ /* 0x000ea20000000a00 */
[----:B------:R-:W-:Y:S01]  /*0990*/  IMAD.MOV.U32 R10, RZ, RZ, 0x1 ;  /* 0x00000001ff0a7424 */ /* 0x000fe200078e00ff */
[----:B------:R-:W-:Y:S01]  /*09a0*/  FSETP.GEU.AND P1, PT, |R35|, 6.5827683646048100446e-37, PT ;  /* 0x036000002300780b */ /* 0x000fe20003f2e200 */
[----:B------:R-:W-:Y:S01]  /*09b0*/  BSSY.RECONVERGENT B0, `(.L_x_8) ;  /* 0x0000018000007945 */ /* 0x000fe20003800200 */
[----:B------:R-:W-:Y:S01]  /*09c0*/  DMUL R40, R40, R12 ;  /* 0x0000000c28287228 */ /* 0x000fe20000000000 */
[----:B0-----:R-:W2:Y:S02]  /*09d0*/  MUFU.RCP64H R11, UR6 ;  /* 0x00000006000b7d08 */ /* 0x001ea40008001800 */
[----:B--2---:R-:W-:-:S08]  /*09e0*/  DFMA R14, R10, -R4, 1 ;  /* 0x3ff000000a0e742b */ /* 0x004fd00000000804 */
[----:B------:R-:W-:-:S08]  /*09f0*/  DFMA R14, R14, R14, R14 ;  /* 0x0000000e0e0e722b */ /* 0x000fd0000000000e */
[----:B------:R-:W-:-:S08]  /*0a00*/  DFMA R14, R10, R14, R10 ;  /* 0x0000000e0a0e722b */ /* 0x000fd0000000000a */
[----:B------:R-:W-:-:S08]  /*0a10*/  DFMA R10, R14, -R4, 1 ;  /* 0x3ff000000e0a742b */ /* 0x000fd00000000804 */
[----:B------:R-:W-:-:S08]  /*0a20*/  DFMA R10, R14, R10, R14 ;  /* 0x0000000a0e0a722b */ /* 0x000fd0000000000e */
[----:B------:R-:W-:-:S08]  /*0a30*/  DMUL R14, R10, R34 ;  /* 0x000000220a0e7228 */ /* 0x000fd00000000000 */
[----:B------:R-:W-:-:S08]  /*0a40*/  DFMA R4, R14, -R4, R34 ;  /* 0x800000040e04722b */ /* 0x000fd00000000022 */
[----:B------:R-:W-:Y:S01]  /*0a50*/  DFMA R10, R10, R4, R14 ;  /* 0x000000040a0a722b */ /* 0x000fe2000000000e */
[----:B------:R-:W-:-:S06]  /*0a60*/  FADD R4, R42, -R17 ;  /* 0x800000112a047221 */ /* 0x000fcc0000000000 */
[----:B------:R-:W0:Y:S03]  /*0a70*/  F2F.F64.F32 R4, R4 ;  /* 0x0000000400047310 */ /* 0x000e260000201800 */
        /* <DEDUP_REMOVED lines=11> */
.L_x_9:
[----:B------:R-:W-:Y:S05]  /*0b30*/  BSYNC.RECONVERGENT B0 ;  /* 0x0000000000007941 */ /* 0x000fea0003800200 */
.L_x_8:
[----:B------:R-:W0:Y:S01]  /*0b40*/  LDCU.64 UR6, c[0x0][0x3b8] ;  /* 0x00007700ff0677ac */ /* 0x000e220008000a00 */
[----:B------:R-:W-:Y:S01]  /*0b50*/  DFMA R4, R4, -R10, R38 ;  /* 0x8000000a0404722b */ /* 0x000fe20000000026 */
[----:B------:R-:W-:-:S07]  /*0b60*/  MOV R48, 0xbd0 ;  /* 0x00000bd000307802 */ /* 0x000fce0000000f00 */
[----:B------:R-:W-:-:S08]  /*0b70*/  DADD R4, -R40, R4 ;  /* 0x0000000028047229 */ /* 0x000fd00000000104 */
[----:B------:R-:W-:Y:S02]  /*0b80*/  DADD R4, -R32, R4 ;  /* 0x0000000020047229 */ /* 0x000fe40000000104 */
[----:B0-----:R-:W-:-:S06]  /*0b90*/  DADD R42, -RZ, |UR6| ;  /* 0x40000006ff2a7e29 */ /* 0x001fcc0008000100 */
[----:B-1----:R-:W-:-:S04]  /*0ba0*/  DFMA R36, R36, R2, R4 ;  /* 0x000000022424722b */ /* 0x002fc80000000004 */
[----:B------:R-:W-:-:S07]  /*0bb0*/  MOV R38, R42 ;  /* 0x0000002a00267202 */ /* 0x000fce0000000f00 */
[----:B------:R-:W-:Y:S05]  /*0bc0*/  CALL.REL.NOINC `($_Z10compute_uvPPfS0_S0_S0_S0_iiddddd$__internal_accurate_pow) ;  /* 0x00000010005c7944 */ /* 0x000fea0003c00000 */
        /* <DEDUP_REMOVED lines=14> */
[----:B------:R-:W-:Y:S01]  /*0cb0*/  @!P1 MOV R4, 0x0 ;  /* 0x0000000000049802 */ /* 0x000fe20000000f00 */
[----:B------:R-:W-:-:S07]  /*0cc0*/  @!P1 IMAD.MOV.U32 R5, RZ, RZ, 0x7ff00000 ;  /* 0x7ff00000ff059424 */ /* 0x000fce00078e00ff */
.L_x_10:
[----:B------:R-:W-:Y:S02]  /*0cd0*/  FSEL R29, R5, 1.875, P0 ;  /* 0x3ff00000051d7808 */ /* 0x000fe40000000000 */
[----:B------:R-:W-:Y:S01]  /*0ce0*/  FSEL R28, R4, RZ, P0 ;  /* 0x000000ff041c7208 */ /* 0x000fe20000000000 */
[----:B------:R-:W-:Y:S01]  /*0cf0*/  IMAD.MOV.U32 R4, RZ, RZ, 0x1 ;  /* 0x00000001ff047424 */ /* 0x000fe200078e00ff */
[----:B------:R-:W0:Y:S01]  /*0d00*/  MUFU.RCP64H R5, R29 ;  /* 0x0000001d00057308 */ /* 0x000e220000001800 */
[----:B------:R-:W-:-:S04]  /*0d10*/  FSETP.GEU.AND P1, PT, |R21|, 6.5827683646048100446e-37, PT ;  /* 0x036000001500780b */ /* 0x000fc80003f2e200 */
[----:B0-----:R-:W-:-:S08]  /*0d20*/  DFMA R10, -R28, R4, 1 ;  /* 0x3ff000001c0a742b */ /* 0x001fd00000000104 */
[----:B------:R-:W-:-:S08]  /*0d30*/  DFMA R10, R10, R10, R10 ;  /* 0x0000000a0a0a722b */ /* 0x000fd0000000000a */
        /* <DEDUP_REMOVED lines=9> */
[----:B------:R-:W-:Y:S01]  /*0dd0*/  MOV R26, R20 ;  /* 0x00000014001a7202 */ /* 0x000fe20000000f00 */
[----:B------:R-:W-:Y:S01]  /*0de0*/  IMAD.MOV.U32 R27, RZ, RZ, R21 ;  /* 0x000000ffff1b7224 */ /* 0x000fe200078e0015 */
[----:B------:R-:W-:Y:S01]  /*0df0*/  MOV R10, 0xe20 ;  /* 0x00000e20000a7802 */ /* 0x000fe20000000f00 */
[----:B------:R-:W-:-:S07]  /*0e00*/  IMAD.MOV.U32 R31, RZ, RZ, R29 ;  /* 0x000000ffff1f7224 */ /* 0x000fce00078e001d */
[----:B------:R-:W-:Y:S05]  /*0e10*/  CALL.REL.NOINC `($__internal_0_$__cuda_sm20_div_rn_f64_full) ;  /* 0x0000000800407944 */ /* 0x000fea0003c00000 */
[----:B------:R-:W-:Y:S01]  /*0e20*/  MOV R4, R12 ;  /* 0x0000000c00047202 */ /* 0x000fe20000000f00 */
[----:B------:R-:W-:-:S07]  /*0e30*/  IMAD.MOV.U32 R5, RZ, RZ, R11 ;  /* 0x000000ffff057224 */ /* 0x000fce00078e000b */
.L_x_11:
[----:B------:R-:W2:Y:S01]  /*0e40*/  LDG.E.64 R22, desc[UR4][R22.64+0x8] ;  /* 0x0000080416167981 */ /* 0x000ea2000c1e1b00 */
[----:B------:R-:W0:Y:S01]  /*0e50*/  LDC.64 R14, c[0x0][0x380] ;  /* 0x0000e000ff0e7b82 */ /* 0x000e220000000a00 */
[----:B------:R-:W1:Y:S01]  /*0e60*/  LDCU UR8, c[0x0][0x3b4] ;  /* 0x00007680ff0877ac */ /* 0x000e620008000800 */
[----:B------:R-:W3:Y:S06]  /*0e70*/  LDCU.64 UR6, c[0x0][0x3c0] ;  /* 0x00007800ff0677ac */ /* 0x000eec0008000a00 */
[----:B------:R-:W4:Y:S01]  /*0e80*/  LDC.64 R20, c[0x0][0x398] ;  /* 0x0000e600ff147b82 */ /* 0x000f220000000a00 */
[----:B0-----:R-:W-:-:S06]  /*0e90*/  IMAD.WIDE.U32 R14, R7, 0x8, R14 ;  /* 0x00000008070e7825 */ /* 0x001fcc00078e000e */
[----:B------:R-:W5:Y:S01]  /*0ea0*/  LDG.E.64 R14, desc[UR4][R14.64] ;  /* 0x000000040e0e7981 */ /* 0x000f62000c1e1b00 */
[----:B--2---:R-:W-:-:S06]  /*0eb0*/  IMAD.WIDE.U32 R10, R8, 0x4, R22 ;  /* 0x00000004080a7825 */ /* 0x004fcc00078e0016 */
[----:B------:R-:W2:Y:S01]  /*0ec0*/  LD.E R11, desc[UR4][R10.64] ;  /* 0x000000040a0b7980 */ /* 0x000ea2000c101900 */
[----:B----4-:R-:W-:-:S04]  /*0ed0*/  IMAD.WIDE.U32 R20, R7, 0x8, R20 ;  /* 0x0000000807147825 */ /* 0x010fc800078e0014 */
[----:B-----5:R-:W-:Y:S02]  /*0ee0*/  IMAD.WIDE.U32 R22, R8, 0x4, R14 ;  /* 0x0000000408167825 */ /* 0x020fe400078e000e */
[----:B------:R-:W0:Y:S02]  /*0ef0*/  LDC.64 R14, c[0x0][0x3b0] ;  /* 0x0000ec00ff0e7b82 */ /* 0x000e240000000a00 */
[----:B--2---:R-:W-:-:S04]  /*0f00*/  FADD R16, -R16, R11 ;  /* 0x0000000b10107221 */ /* 0x004fc80000000100 */
[----:B------:R-:W-:-:S04]  /*0f10*/  FADD R26, R9, R16 ;  /* 0x00000010091a7221 */ /* 0x000fc80000000000 */
[----:B------:R-:W2:Y:S02]  /*0f20*/  F2F.F64.F32 R12, R26 ;  /* 0x0000001a000c7310 */ /* 0x000ea40000201800 */
[----:B--2---:R-:W-:-:S06]  /*0f30*/  DFMA R12, R12, R4, R36 ;  /* 0x000000040c0c722b */ /* 0x004fcc0000000024 */
[----:B------:R-:W2:Y:S02]  /*0f40*/  F2F.F32.F64 R27, R12 ;  /* 0x0000000c001b7310 */ /* 0x000ea40000301000 */
[----:B--2---:R2:W-:Y:S04]  /*0f50*/  ST.E desc[UR4][R22.64], R27 ;  /* 0x0000001b16007985 */ /* 0x0045e8000c101904 */
[----:B------:R-:W4:Y:S02]  /*0f60*/  LDG.E.64 R34, desc[UR4][R20.64] ;  /* 0x0000000414227981 */ /* 0x000f24000c1e1b00 */
[----:B-1----:R-:W0:Y:S01]  /*0f70*/  MUFU.RCP64H R11, UR8 ;  /* 0x00000008000b7d08 */ /* 0x002e220008001800 */
[----:B------:R-:W-:Y:S02]  /*0f80*/  IMAD.MOV.U32 R10, RZ, RZ, 0x1 ;  /* 0x00000001ff0a7424 */ /* 0x000fe400078e00ff */
[----:B----4-:R-:W-:-:S05]  /*0f90*/  IMAD.WIDE.U32 R16, R8, 0x4, R34 ;  /* 0x0000000408107825 */ /* 0x010fca00078e0022 */
[----:B------:R-:W4:Y:S01]  /*0fa0*/  LD.E R9, desc[UR4][R16.64] ;  /* 0x0000000410097980 */ /* 0x000f22000c101900 */
[----:B0-----:R-:W-:-:S08]  /*0fb0*/  DFMA R12, R10, -R14, 1 ;  /* 0x3ff000000a0c742b */ /* 0x001fd0000000080e */
[----:B------:R-:W-:-:S08]  /*0fc0*/  DFMA R12, R12, R12, R12 ;  /* 0x0000000c0c0c722b */ /* 0x000fd0000000000c */
[----:B------:R-:W-:-:S08]  /*0fd0*/  DFMA R12, R10, R12, R10 ;  /* 0x0000000c0a0c722b */ /* 0x000fd0000000000a */
[----:B------:R-:W-:-:S08]  /*0fe0*/  DFMA R10, R12, -R14, 1 ;  /* 0x3ff000000c0a742b */ /* 0x000fd0000000080e */
[----:B--2---:R-:W-:Y:S01]  /*0ff0*/  DFMA R26, R12, R10, R12 ;  /* 0x0000000a0c1a722b */ /* 0x004fe2000000000c */
[----:B------:R-:W-:Y:S01]  /*1000*/  BSSY.RECONVERGENT B0, `(.L_x_12) ;  /* 0x0000012000007945 */ /* 0x000fe20003800200 */
[----:B----4-:R-:W3:Y:S02]  /*1010*/  F2F.F64.F32 R22, R9 ;  /* 0x0000000900167310 */ /* 0x010ee40000201800 */
[----:B---3--:R-:W-:-:S08]  /*1020*/  DMUL R32, R22, UR6 ;  /* 0x0000000616207c28 */ /* 0x008fd00008000000 */
[----:B------:R-:W-:-:S08]  /*1030*/  DMUL R12, R26, R32 ;  /* 0x000000201a0c7228 */ /* 0x000fd00000000000 */
[----:B------:R-:W-:-:S08]  /*1040*/  DFMA R10, R12, -R14, R32 ;  /* 0x8000000e0c0a722b */ /* 0x000fd00000000020 */
[----:B------:R-:W-:Y:S01]  /*1050*/  DFMA R12, R26, R10, R12 ;  /* 0x0000000a1a0c722b */ /* 0x000fe2000000000c */
[----:B------:R-:W-:-:S09]  /*1060*/  FSETP.GEU.AND P1, PT, |R33|, 6.5827683646048100446e-37, PT ;  /* 0x036000002100780b */ /* 0x000fd20003f2e200 */
[----:B------:R-:W-:-:S05]  /*1070*/  FFMA R10, RZ, UR8, R13 ;  /* 0x00000008ff0a7c23 */ /* 0x000fca000800000d */
[----:B------:R-:W-:-:S13]  /*1080*/  FSETP.GT.AND P0, PT, |R10|, 1.469367938527859385e-39, PT ;  /* 0x001000000a00780b */ /* 0x000fda0003f04200 */
[----:B------:R-:W-:Y:S05]  /*1090*/  @P0 BRA P1, `(.L_x_13) ;  /* 0x0000000000200947 */ /* 0x000fea0000800000 */
[----:B------:R-:W0:Y:S01]  /*10a0*/  LDCU.64 UR6, c[0x0][0x3b0] ;  /* 0x00007600ff0677ac */ /* 0x000e220008000a00 */
[----:B------:R-:W-:Y:S02]  /*10b0*/  MOV R26, R32 ;  /* 0x00000020001a7202 */ /* 0x000fe40000000f00 */
[----:B------:R-:W-:Y:S02]  /*10c0*/  MOV R27, R33 ;  /* 0x00000021001b7202 */ /* 0x000fe40000000f00 */
[----:B------:R-:W-:Y:S01]  /*10d0*/  MOV R10, 0x1110 ;  /* 0x00001110000a7802 */ /* 0x000fe20000000f00 */
[----:B0-----:R-:W-:Y:S02]  /*10e0*/  IMAD.U32 R28, RZ, RZ, UR6 ;  /* 0x00000006ff1c7e24 */ /* 0x001fe4000f8e00ff */
[----:B------:R-:W-:-:S07]  /*10f0*/  IMAD.U32 R31, RZ, RZ, UR7 ;  /* 0x00000007ff1f7e24 */ /* 0x000fce000f8e00ff */
[----:B------:R-:W-:Y:S05]  /*1100*/  CALL.REL.NOINC `($__internal_0_$__cuda_sm20_div_rn_f64_full) ;  /* 0x0000000400847944 */ /* 0x000fea0003c00000 */
[----:B------:R-:W-:-:S07]  /*1110*/  IMAD.MOV.U32 R13, RZ, RZ, R11 ;  /* 0x000000ffff0d7224 */ /* 0x000fce00078e000b */
.L_x_13:
[----:B------:R-:W-:Y:S05]  /*1120*/  BSYNC.RECONVERGENT B0 ;  /* 0x0000000000007941 */ /* 0x000fea0003800200 */
.L_x_12:
[----:B------:R-:W-:Y:S01]  /*1130*/  IMAD.WIDE.U32 R34, R0, 0x4, R34 ;  /* 0x0000000400227825 */ /* 0x000fe200078e0022 */
[----:B------:R-:W0:Y:S01]  /*1140*/  LDCU UR6, c[0x0][0x3bc] ;  /* 0x00007780ff0677ac */ /* 0x000e220008000800 */
[----:B------:R-:W1:Y:S03]  /*1150*/  LDC.64 R14, c[0x0][0x3b8] ;  /* 0x0000ee00ff0e7b82 */ /* 0x000e660000000a00 */
[----:B------:R-:W2:Y:S01]  /*1160*/  LD.E R0, desc[UR4][R34.64] ;  /* 0x0000000422007980 */ /* 0x000ea2000c101900 */
[----:B------:R-:W-:Y:S01]  /*1170*/  IMAD.MOV.U32 R10, RZ, RZ, 0x1 ;  /* 0x00000001ff0a7424 */ /* 0x000fe200078e00ff */
[----:B------:R-:W-:Y:S01]  /*1180*/  FSETP.GEU.AND P1, PT, |R33|, 6.5827683646048100446e-37, PT ;  /* 0x036000002100780b */ /* 0x000fe20003f2e200 */
[----:B------:R-:W-:Y:S01]  /*1190*/  BSSY.RECONVERGENT B0, `(.L_x_14) ;  /* 0x0000018000007945 */ /* 0x000fe20003800200 */
[----:B0-----:R-:W1:Y:S03]  /*11a0*/  MUFU.RCP64H R11, UR6 ;  /* 0x00000006000b7d08 */ /* 0x001e660008001800 */
[----:B-1----:R-:W-:-:S08]  /*11b0*/  DFMA R26, R10, -R14, 1 ;  /* 0x3ff000000a1a742b */ /* 0x002fd0000000080e */
        /* <DEDUP_REMOVED lines=8> */
[----:B------:R-:W-:Y:S01]  /*1240*/  FSETP.GT.AND P0, PT, |R26|, 1.469367938527859385e-39, PT ;  /* 0x001000001a00780b */ /* 0x000fe20003f04200 */
[----:B--2---:R-:W-:-:S04]  /*1250*/  FADD R28, R9, -R0 ;  /* 0x80000000091c7221 */ /* 0x004fc80000000000 */
[----:B------:R-:W0:Y:S02]  /*1260*/  F2F.F64.F32 R14, R28 ;  /* 0x0000001c000e7310 */ /* 0x000e240000201800 */
[----:B0-----:R-:W-:-:S06]  /*1270*/  DFMA R22, R14, -R12, R22 ;  /* 0x8000000c0e16722b */ /* 0x001fcc0000000016 */
[----:B------:R-:W-:Y:S05]  /*1280*/  @P0 BRA P1, `(.L_x_15) ;  /* 0x0000000000200947 */ /* 0x000fea0000800000 */
[----:B------:R-:W0:Y:S01]  /*1290*/  LDCU.64 UR6, c[0x0][0x3b8] ;  /* 0x00007700ff0677ac */ /* 0x000e220008000a00 */
[----:B------:R-:W-:Y:S01]  /*12a0*/  MOV R26, R32 ;  /* 0x00000020001a7202 */ /* 0x000fe20000000f00 */
[----:B------:R-:W-:Y:S01]  /*12b0*/  IMAD.MOV.U32 R27, RZ, RZ, R33 ;  /* 0x000000ffff1b7224 */ /* 0x000fe200078e0021 */
[----:B------:R-:W-:Y:S01]  /*12c0*/  MOV R10, 0x1300 ;  /* 0x00001300000a7802 */ /* 0x000fe20000000f00 */
[----:B0-----:R-:W-:Y:S01]  /*12d0*/  IMAD.U32 R28, RZ, RZ, UR6 ;  /* 0x00000006ff1c7e24 */ /* 0x001fe2000f8e00ff */
[----:B------:R-:W-:-:S07]  /*12e0*/  MOV R31, UR7 ;  /* 0x00000007001f7c02 */ /* 0x000fce0008000f00 */
[----:B------:R-:W-:Y:S05]  /*12f0*/  CALL.REL.NOINC `($__internal_0_$__cuda_sm20_div_rn_f64_full) ;  /* 0x0000000400087944 */ /* 0x000fea0003c00000 */
[----:B------:R-:W-:-:S07]  /*1300*/  IMAD.MOV.U32 R10, RZ, RZ, R12 ;  /* 0x000000ffff0a7224 */ /* 0x000fce00078e000c */
.L_x_15:
[----:B------:R-:W-:Y:S05]  /*1310*/  BSYNC.RECONVERGENT B0 ;  /* 0x0000000000007941 */ /* 0x000fea0003800200 */
.L_x_14:
[----:B------:R-:W0:Y:S01]  /*1320*/  LDC.64 R12, c[0x0][0x398] ;  /* 0x0000e600ff0c7b82 */ /* 0x000e220000000a00 */
[----:B------:R-:W1:Y:S01]  /*1330*/  LDCU.64 UR6, c[0x0][0x3b8] ;  /* 0x00007700ff0677ac */ /* 0x000e620008000a00 */
[----:B------:R-:W-:-:S06]  /*1340*/  IMAD.MOV.U32 R14, RZ, RZ, 0x1 ;  /* 0x00000001ff0e7424 */ /* 0x000fcc00078e00ff */
[----:B------:R-:W2:Y:S01]  /*1350*/  LDC R27, c[0x0][0x3c4] ;  /* 0x0000f100ff1b7b82 */ /* 0x000ea20000000800 */
[----:B0-----:R-:W-:-:S06]  /*1360*/  IMAD.WIDE.U32 R12, R6, 0x8, R12 ;  /* 0x00000008060c7825 */ /* 0x001fcc00078e000c */
[----:B------:R-:W3:Y:S01]  /*1370*/  LDG.E.64 R12, desc[UR4][R12.64] ;  /* 0x000000040c0c7981 */ /* 0x000ee2000c1e1b00 */
[----:B-1----:R-:W-:Y:S01]  /*1380*/  DMUL R28, R18, UR6 ;  /* 0x00000006121c7c28 */ /* 0x002fe20008000000 */
[----:B------:R-:W0:Y:S05]  /*1390*/  LDCU.64 UR6, c[0x0][0x3c0] ;  /* 0x00007800ff0677ac */ /* 0x000e2a0008000a00 */
[----:B------:R-:W1:Y:S02]  /*13a0*/  MUFU.RCP64H R15, R29 ;  /* 0x0000001d000f7308 */ /* 0x000e640000001800 */
[----:B-1----:R-:W-:-:S08]  /*13b0*/  DFMA R18, -R28, R14, 1 ;  /* 0x3ff000001c12742b */ /* 0x002fd0000000010e */
[----:B------:R-:W-:-:S08]  /*13c0*/  DFMA R18, R18, R18, R18 ;  /* 0x000000121212722b */ /* 0x000fd00000000012 */
[----:B------:R-:W-:Y:S01]  /*13d0*/  DFMA R18, R14, R18, R14 ;  /* 0x000000120e12722b */ /* 0x000fe2000000000e */
[----:B---3--:R-:W-:-:S06]  /*13e0*/  IMAD.WIDE.U32 R32, R8, 0x4, R12 ;  /* 0x0000000408207825 */ /* 0x008fcc00078e000c */
[----:B------:R-:W3:Y:S01]  /*13f0*/  LD.E R32, desc[UR4][R32.64] ;  /* 0x0000000420207980 */ /* 0x000ee2000c101900 */
[----:B------:R-:W-:Y:S01]  /*1400*/  DFMA R12, -R28, R18, 1 ;  /* 0x3ff000001c0c742b */ /* 0x000fe20000000112 */
[----:B--2---:R-:W-:-:S07]  /*1410*/  FSETP.GEU.AND P1, PT, |R27|, 6.5827683646048100446e-37, PT ;  /* 0x036000001b00780b */ /* 0x004fce0003f2e200 */
[----:B------:R-:W-:-:S08]  /*1420*/  DFMA R12, R18, R12, R18 ;  /* 0x0000000c120c722b */ /* 0x000fd00000000012 */
[----:B0-----:R-:W-:-:S08]  /*1430*/  DMUL R14, R12, UR6 ;  /* 0x000000060c0e7c28 */ /* 0x001fd00008000000 */
[----:B------:R-:W-:-:S08]  /*1440*/  DFMA R18, -R28, R14, UR6 ;  /* 0x000000061c127e2b */ /* 0x000fd0000800010e */
[----:B------:R-:W-:-:S10]  /*1450*/  DFMA R12, R12, R18, R14 ;  /* 0x000000120c0c722b */ /* 0x000fd4000000000e */
[----:B------:R-:W-:-:S05]  /*1460*/  FFMA R18, RZ, R29, R13 ;  /* 0x0000001dff127223 */ /* 0x000fca000000000d */
[----:B------:R-:W-:Y:S01]  /*1470*/  FSETP.GT.AND P0, PT, |R18|, 1.469367938527859385e-39, PT ;  /* 0x001000001200780b */ /* 0x000fe20003f04200 */
[----:B---3--:R-:W-:-:S04]  /*1480*/  FADD R26, R9, -R32 ;  /* 0x80000020091a7221 */ /* 0x008fc80000000000 */
[----:B------:R-:W0:Y:S02]  /*1490*/  F2F.F64.F32 R14, R26 ;  /* 0x0000001a000e7310 */ /* 0x000e240000201800 */
[----:B0-----:R-:W-:-:S06]  /*14a0*/  DFMA R22, R14, -R10, R22 ;  /* 0x8000000a0e16722b */ /* 0x001fcc0000000016 */
[----:B------:R-:W-:Y:S05]  /*14b0*/  @P0 BRA P1, `(.L_x_16) ;  /* 0x00000000001c0947 */ /* 0x000fea0000800000 */
[----:B------:R-:W0:Y:S01]  /*14c0*/  LDCU.64 UR6, c[0x0][0x3c0] ;  /* 0x00007800ff0677ac */ /* 0x000e220008000a00 */
[----:B------:R-:W-:Y:S02]  /*14d0*/  MOV R31, R29 ;  /* 0x0000001d001f7202 */ /* 0x000fe40000000f00 */
[----:B------:R-:W-:Y:S01]  /*14e0*/  MOV R10, 0x1520 ;  /* 0x00001520000a7802 */ /* 0x000fe20000000f00 */
[----:B0-----:R-:W-:Y:S02]  /*14f0*/  IMAD.U32 R26, RZ, RZ, UR6 ;  /* 0x00000006ff1a7e24 */ /* 0x001fe4000f8e00ff */
[----:B------:R-:W-:-:S07]  /*1500*/  IMAD.U32 R27, RZ, RZ, UR7 ;  /* 0x00000007ff1b7e24 */ /* 0x000fce000f8e00ff */
[----:B------:R-:W-:Y:S05]  /*1510*/  CALL.REL.NOINC `($__internal_0_$__cuda_sm20_div_rn_f64_full) ;  /* 0x0000000000807944 */ /* 0x000fea0003c00000 */
[----:B------:R-:W-:-:S07]  /*1520*/  MOV R13, R11 ;  /* 0x0000000b000d7202 */ /* 0x000fce0000000f00 */
.L_x_16:
[----:B------:R-:W0:Y:S01]  /*1530*/  LDC.64 R14, c[0x0][0x3a0] ;  /* 0x0000e800ff0e7b82 */ /* 0x000e220000000a00 */
[----:B------:R-:W2:Y:S04]  /*1540*/  LDG.E.64 R24, desc[UR4][R24.64+0x8] ;  /* 0x0000080418187981 */ /* 0x000ea8000c1e1b00 */
[----:B------:R-:W3:Y:S03]  /*1550*/  LDG.E.64 R20, desc[UR4][R20.64+0x8] ;  /* 0x0000080414147981 */ /* 0x000ee6000c1e1b00 */
[----:B------:R-:W1:Y:S01]  /*1560*/  LDC.64 R28, c[0x0][0x388] ;  /* 0x0000e200ff1c7b82 */ /* 0x000e620000000a00 */
[----:B------:R-:W4:Y:S01]  /*1570*/  LD.E R16, desc[UR4][R16.64+0x4] ;  /* 0x0000040410107980 */ /* 0x000f22000c101900 */
[----:B0-----:R-:W-:-:S06]  /*1580*/  IMAD.WIDE.U32 R14, R6, 0x8, R14 ;  /* 0x00000008060e7825 */ /* 0x001fcc00078e000e */
[----:B------:R-:W5:Y:S01]  /*1590*/  LDG.E.64 R14, desc[UR4][R14.64] ;  /* 0x000000040e0e7981 */ /* 0x000f62000c1e1b00 */
[----:B--2---:R-:W-:-:S06]  /*15a0*/  IMAD.WIDE.U32 R10, R8, 0x4, R24 ;  /* 0x00000004080a7825 */ /* 0x004fcc00078e0018 */
[----:B------:R-:W2:Y:S01]  /*15b0*/  LD.E R10, desc[UR4][R10.64] ;  /* 0x000000040a0a7980 */ /* 0x000ea2000c101900 */
[----:B---3--:R-:W-:-:S06]  /*15c0*/  IMAD.WIDE.U32 R26, R8, 0x4, R20 ;  /* 0x00000004081a7825 */ /* 0x008fcc00078e0014 */
[----:B------:R-:W3:Y:S01]  /*15d0*/  LD.E R26, desc[UR4][R26.64] ;  /* 0x000000041a1a7980 */ /* 0x000ee2000c101900 */
[----:B-----5:R-:W-:-:S06]  /*15e0*/  IMAD.WIDE.U32 R18, R8, 0x4, R14 ;  /* 0x0000000408127825 */ /* 0x020fcc00078e000e */
[----:B------:R-:W2:Y:S01]  /*15f0*/  LD.E R19, desc[UR4][R18.64] ;  /* 0x0000000412137980 */ /* 0x000ea2000c101900 */
[----:B-1----:R-:W-:-:S06]  /*1600*/  IMAD.WIDE.U32 R24, R7, 0x8, R28 ;  /* 0x0000000807187825 */ /* 0x002fcc00078e001c */
[----:B------:R-:W5:Y:S01]  /*1610*/  LDG.E.64 R24, desc[UR4][R24.64] ;  /* 0x0000000418187981 */ /* 0x000f62000c1e1b00 */
[----:B------:R-:W-:-:S04]  /*1620*/  FADD R15, R9, R9 ;  /* 0x00000009090f7221 */ /* 0x000fc80000000000 */
[----:B----4-:R-:W-:Y:S01]  /*1630*/  FADD R21, R16, -R15 ;  /* 0x8000000f10157221 */ /* 0x010fe20000000000 */
[----:B---3--:R-:W-:-:S04]  /*1640*/  FADD R15, -R15, R26 ;  /* 0x0000001a0f0f7221 */ /* 0x008fc80000000100 */
[----:B------:R-:W-:Y:S01]  /*1650*/  FADD R15, R32, R15 ;  /* 0x0000000f200f7221 */ /* 0x000fe20000000000 */
[----:B--2---:R-:W-:Y:S01]  /*1660*/  FADD R9, R10, -R19 ;  /* 0x800000130a097221 */ /* 0x004fe20000000000 */
[----:B------:R-:W-:-:S03]  /*1670*/  FADD R10, R0, R21 ;  /* 0x00000015000a7221 */ /* 0x000fc60000000000 */
[----:B------:R-:W0:Y:S08]  /*1680*/  F2F.F64.F32 R6, R9 ;  /* 0x0000000900067310 */ /* 0x000e300000201800 */
[----:B------:R-:W1:Y:S01]  /*1690*/  F2F.F64.F32 R10, R10 ;  /* 0x0000000a000a7310 */ /* 0x000e620000201800 */
[----:B0-----:R-:W-:-:S07]  /*16a0*/  DFMA R6, R6, -R12, R22 ;  /* 0x8000000c0606722b */ /* 0x001fce0000000016 */
[----:B------:R-:W0:Y:S01]  /*16b0*/  F2F.F64.F32 R12, R15 ;  /* 0x0000000f000c7310 */ /* 0x000e220000201800 */
[----:B-1----:R-:W-:-:S08]  /*16c0*/  DFMA R6, R10, R2, R6 ;  /* 0x000000020a06722b */ /* 0x002fd00000000006 */
[----:B0-----:R-:W-:-:S10]  /*16d0*/  DFMA R6, R12, R4, R6 ;  /* 0x000000040c06722b */ /* 0x001fd40000000006 */
[----:B------:R-:W0:Y:S01]  /*16e0*/  F2F.F32.F64 R7, R6 ;  /* 0x0000000600077310 */ /* 0x000e220000301000 */
[----:B-----5:R-:W-:-:S05]  /*16f0*/  IMAD.WIDE.U32 R24, R8, 0x4, R24 ;  /* 0x0000000408187825 */ /* 0x020fca00078e0018 */
[----:B0-----:R-:W-:Y:S01]  /*1700*/  ST.E desc[UR4][R24.64], R7 ;  /* 0x0000000718007985 */ /* 0x001fe2000c101904 */
[----:B------:R-:W-:Y:S05]  /*1710*/  EXIT ;  /* 0x000000000000794d */ /* 0x000fea0003800000 */
        .weak           $__internal_0_$__cuda_sm20_div_rn_f64_full
        .type           $__internal_0_$__cuda_sm20_div_rn_f64_full,@function
        .size           $__internal_0_$__cuda_sm20_div_rn_f64_full,($_Z10compute_uvPPfS0_S0_S0_S0_iiddddd$__internal_accurate_pow - $__internal_0_$__cuda_sm20_div_rn_f64_full)
$__internal_0_$__cuda_sm20_div_rn_f64_full:
[----:B------:R-:W-:Y:S01]  /*1720*/  FSETP.GEU.AND P2, PT, |R27|, 1.469367938527859385e-39, PT ;  /* 0x001000001b00780b */ /* 0x000fe20003f4e200 */
[----:B------:R-:W-:Y:S01]  /*1730*/  IMAD.MOV.U32 R30, RZ, RZ, R28 ;  /* 0x000000ffff1e7224 */ /* 0x000fe200078e001c */
[C---:B------:R-:W-:Y:S01]  /*1740*/  FSETP.GEU.AND P0, PT, |R31|.reuse, 1.469367938527859385e-39, PT ;  /* 0x001000001f00780b */ /* 0x040fe20003f0e200 */
[----:B------:R-:W-:Y:S01]  /*1750*/  IMAD.MOV.U32 R44, RZ, RZ, 0x1 ;  /* 0x00000001ff2c7424 */ /* 0x000fe200078e00ff */
[----:B------:R-:W-:Y:S01]  /*1760*/  LOP3.LUT R29, R31, 0x800fffff, RZ, 0xc0, !PT ;  /* 0x800fffff1f1d7812 */ /* 0x000fe200078ec0ff */
[----:B------:R-:W-:Y:S01]  /*1770*/  BSSY.RECONVERGENT B1, `(.L_x_17) ;  /* 0x0000057000017945 */ /* 0x000fe20003800200 */
[----:B------:R-:W-:Y:S02]  /*1780*/  LOP3.LUT R11, R27, 0x7ff00000, RZ, 0xc0, !PT ;  /* 0x7ff000001b0b7812 */ /* 0x000fe400078ec0ff */
[----:B------:R-:W-:Y:S02]  /*1790*/  LOP3.LUT R29, R29, 0x3ff00000, RZ, 0xfc, !PT ;  /* 0x3ff000001d1d7812 */ /* 0x000fe400078efcff */
[----:B------:R-:W-:-:S02]  /*17a0*/  LOP3.LUT R14, R31, 0x7ff00000, RZ, 0xc0, !PT ;  /* 0x7ff000001f0e7812 */ /* 0x000fc400078ec0ff */
[----:B------:R-:W-:Y:S01]  /*17b0*/  MOV R46, R26 ;  /* 0x0000001a002e7202 */ /* 0x000fe20000000f00 */
[----:B------:R-:W-:Y:S01]  /*17c0*/  @!P2 IMAD.MOV.U32 R48, RZ, RZ, RZ ;  /* 0x000000ffff30a224 */ /* 0x000fe200078e00ff */
[----:B------:R-:W-:Y:S01]  /*17d0*/  @!P2 LOP3.LUT R12, R31, 0x7ff00000, RZ, 0xc0, !PT ;  /* 0x7ff000001f0ca812 */ /* 0x000fe200078ec0ff */
[----:B------:R-:W-:Y:S01]  /*17e0*/  @!P0 DMUL R28, R30, 8.98846567431157953865e+307 ;  /* 0x7fe000001e1c8828 */ /* 0x000fe20000000000 */
[C---:B------:R-:W-:Y:S02]  /*17f0*/  ISETP.GE.U32.AND P1, PT, R11.reuse, R14, PT ;  /* 0x0000000e0b00720c */ /* 0x040fe40003f26070 */
[----:B------:R-:W-:Y:S01]  /*1800*/  @!P2 ISETP.GE.U32.AND P3, PT, R11, R12, PT ;  /* 0x0000000c0b00a20c */ /* 0x000fe20003f66070 */
[----:B------:R-:W-:Y:S02]  /*1810*/  IMAD.MOV.U32 R12, RZ, RZ, 0x1ca00000 ;  /* 0x1ca00000ff0c7424 */ /* 0x000fe400078e00ff */
[----:B------:R-:W0:Y:S03]  /*1820*/  MUFU.RCP64H R45, R29 ;  /* 0x0000001d002d7308 */ /* 0x000e260000001800 */
[----:B------:R-:W-:-:S02]  /*1830*/  @!P2 SEL R13, R12, 0x63400000, !P3 ;  /* 0x634000000c0da807 */ /* 0x000fc40005800000 */
[----:B------:R-:W-:Y:S02]  /*1840*/  SEL R15, R12, 0x63400000, !P1 ;  /* 0x634000000c0f7807 */ /* 0x000fe40004800000 */
[--C-:B------:R-:W-:Y:S02]  /*1850*/  @!P2 LOP3.LUT R13, R13, 0x80000000, R27.reuse, 0xf8, !PT ;  /* 0x800000000d0da812 */ /* 0x100fe400078ef81b */
[----:B------:R-:W-:Y:S02]  /*1860*/  LOP3.LUT R47, R15, 0x800fffff, R27, 0xf8, !PT ;  /* 0x800fffff0f2f7812 */ /* 0x000fe400078ef81b */
[----:B------:R-:W-:Y:S02]  /*1870*/  @!P2 LOP3.LUT R49, R13, 0x100000, RZ, 0xfc, !PT ;  /* 0x001000000d31a812 */ /* 0x000fe400078efcff */
[----:B------:R-:W-:Y:S02]  /*1880*/  MOV R13, R11 ;  /* 0x0000000b000d7202 */ /* 0x000fe40000000f00 */
[----:B------:R-:W-:-:S02]  /*1890*/  @!P0 LOP3.LUT R14, R29, 0x7ff00000, RZ, 0xc0, !PT ;  /* 0x7ff000001d0e8812 */ /* 0x000fc400078ec0ff */
[----:B------:R-:W-:Y:S02]  /*18a0*/  @!P2 DFMA R46, R46, 2, -R48 ;  /* 0x400000002e2ea82b */ /* 0x000fe40000000830 */
[----:B0-----:R-:W-:-:S08]  /*18b0*/  DFMA R48, R44, -R28, 1 ;  /* 0x3ff000002c30742b */ /* 0x001fd0000000081c */
[----:B------:R-:W-:Y:S01]  /*18c0*/  DFMA R48, R48, R48, R48 ;  /* 0x000000303030722b */ /* 0x000fe20000000030 */
[----:B------:R-:W-:-:S05]  /*18d0*/  @!P2 LOP3.LUT R13, R47, 0x7ff00000, RZ, 0xc0, !PT ;  /* 0x7ff000002f0da812 */ /* 0x000fca00078ec0ff */
[----:B------:R-:W-:Y:S02]  /*18e0*/  VIADD R15, R13, 0xffffffff ;  /* 0xffffffff0d0f7836 */ /* 0x000fe40000000000 */
[----:B------:R-:W-:-:S03]  /*18f0*/  DFMA R44, R44, R48, R44 ;  /* 0x000000302c2c722b */ /* 0x000fc6000000002c */
[----:B------:R-:W-:Y:S01]  /*1900*/  ISETP.GT.U32.AND P0, PT, R15, 0x7feffffe, PT ;  /* 0x7feffffe0f00780c */ /* 0x000fe20003f04070 */
[----:B------:R-:W-:-:S04]  /*1910*/  VIADD R15, R14, 0xffffffff ;  /* 0xffffffff0e0f7836 */ /* 0x000fc80000000000 */
[----:B------:R-:W-:Y:S01]  /*1920*/  DFMA R50, R44, -R28, 1 ;  /* 0x3ff000002c32742b */ /* 0x000fe2000000081c */
[----:B------:R-:W-:-:S07]  /*1930*/  ISETP.GT.U32.OR P0, PT, R15, 0x7feffffe, P0 ;  /* 0x7feffffe0f00780c */ /* 0x000fce0000704470 */
[----:B------:R-:W-:-:S08]  /*1940*/  DFMA R50, R44, R50, R44 ;  /* 0x000000322c32722b */ /* 0x000fd0000000002c */
[----:B------:R-:W-:-:S08]  /*1950*/  DMUL R48, R50, R46 ;  /* 0x0000002e32307228 */ /* 0x000fd00000000000 */
[----:B------:R-:W-:-:S08]  /*1960*/  DFMA R44, R48, -R28, R46 ;  /* 0x8000001c302c722b */ /* 0x000fd0000000002e */
[----:B------:R-:W-:Y:S01]  /*1970*/  DFMA R44, R50, R44, R48 ;  /* 0x0000002c322c722b */ /* 0x000fe20000000030 */
[----:B------:R-:W-:Y:S10]  /*1980*/  @P0 BRA `(.L_x_18) ;  /* 0x0000000000740947 */ /* 0x000ff40003800000 */
[----:B------:R-:W-:-:S04]  /*1990*/  LOP3.LUT R14, R31, 0x7ff00000, RZ, 0xc0, !PT ;  /* 0x7ff000001f0e7812 */ /* 0x000fc800078ec0ff */
[CC--:B------:R-:W-:Y:S02]  /*19a0*/  ISETP.GE.U32.AND P0, PT, R11.reuse, R14.reuse, PT ;  /* 0x0000000e0b00720c */ /* 0x0c0fe40003f06070 */
[----:B------:R-:W-:Y:S02]  /*19b0*/  VIADDMNMX R11, R11, -R14, 0xb9600000, !PT ;  /* 0xb96000000b0b7446 */ /* 0x000fe4000780090e */
[----:B------:R-:W-:Y:S02]  /*19c0*/  SEL R12, R12, 0x63400000, !P0 ;  /* 0x634000000c0c7807 */ /* 0x000fe40004000000 */
[----:B------:R-:W-:-:S04]  /*19d0*/  VIMNMX R11, PT, PT, R11, 0x46a00000, PT ;  /* 0x46a000000b0b7848 */ /* 0x000fc80003fe0100 */
[----:B------:R-:W-:Y:S01]  /*19e0*/  IADD3 R11, PT, PT, -R12, R11, RZ ;  /* 0x0000000b0c0b7210 */ /* 0x000fe20007ffe1ff */
[----:B------:R-:W-:-:S04]  /*19f0*/  IMAD.MOV.U32 R12, RZ, RZ, RZ ;  /* 0x000000ffff0c7224 */ /* 0x000fc800078e00ff */
[----:B------:R-:W-:-:S06]  /*1a00*/  VIADD R13, R11, 0x7fe00000 ;  /* 0x7fe000000b0d7836 */ /* 0x000fcc0000000000 */
[----:B------:R-:W-:-:S10]  /*1a10*/  DMUL R48, R44, R12 ;  /* 0x0000000c2c307228 */ /* 0x000fd40000000000 */
[----:B------:R-:W-:-:S13]  /*1a20*/  FSETP.GTU.AND P0, PT, |R49|, 1.469367938527859385e-39, PT ;  /* 0x001000003100780b */ /* 0x000fda0003f0c200 */
[----:B------:R-:W-:Y:S05]  /*1a30*/  @P0 BRA `(.L_x_19) ;  /* 0x0000000000a80947 */ /* 0x000fea0003800000 */
[----:B------:R-:W-:Y:S01]  /*1a40*/  DFMA R28, R44, -R28, R46 ;  /* 0x8000001c2c1c722b */ /* 0x000fe2000000002e */
[----:B------:R-:W-:-:S09]  /*1a50*/  MOV R12, RZ ;  /* 0x000000ff000c7202 */ /* 0x000fd20000000f00 */
[C---:B------:R-:W-:Y:S02]  /*1a60*/  FSETP.NEU.AND P0, PT, R29.reuse, RZ, PT ;  /* 0x000000ff1d00720b */ /* 0x040fe40003f0d000 */
[----:B------:R-:W-:-:S04]  /*1a70*/  LOP3.LUT R30, R29, 0x80000000, R31, 0x48, !PT ;  /* 0x800000001d1e7812 */ /* 0x000fc800078e481f */
[----:B------:R-:W-:-:S07]  /*1a80*/  LOP3.LUT R13, R30, R13, RZ, 0xfc, !PT ;  /* 0x0000000d1e0d7212 */ /* 0x000fce00078efcff */
[----:B------:R-:W-:Y:S05]  /*1a90*/  @!P0 BRA `(.L_x_19) ;  /* 0x0000000000908947 */ /* 0x000fea0003800000 */
[----:B------:R-:W-:Y:S01]  /*1aa0*/  IMAD.MOV R15, RZ, RZ, -R11 ;  /* 0x000000ffff0f7224 */ /* 0x000fe200078e0a0b */
[----:B------:R-:W-:Y:S01]  /*1ab0*/  DMUL.RP R12, R44, R12 ;  /* 0x0000000c2c0c7228 */ /* 0x000fe20000008000 */
[----:B------:R-:W-:Y:S01]  /*1ac0*/  IMAD.MOV.U32 R14, RZ, RZ, RZ ;  /* 0x000000ffff0e7224 */ /* 0x000fe200078e00ff */
[----:B------:R-:W-:-:S05]  /*1ad0*/  IADD3 R11, PT, PT, -R11, -0x43300000, RZ ;  /* 0xbcd000000b0b7810 */ /* 0x000fca0007ffe1ff */
[----:B------:R-:W-:-:S03]  /*1ae0*/  DFMA R14, R48, -R14, R44 ;  /* 0x8000000e300e722b */ /* 0x000fc6000000002c */
[----:B------:R-:W-:-:S07]  /*1af0*/  LOP3.LUT R30, R13, R30, RZ, 0x3c, !PT ;  /* 0x0000001e0d1e7212 */ /* 0x000fce00078e3cff */
[----:B------:R-:W-:-:S04]  /*1b00*/  FSETP.NEU.AND P0, PT, |R15|, R11, PT ;  /* 0x0000000b0f00720b */ /* 0x000fc80003f0d200 */
[----:B------:R-:W-:Y:S02]  /*1b10*/  FSEL R13, R30, R49, !P0 ;  /* 0x000000311e0d7208 */ /* 0x000fe40004000000 */
[----:B------:R-:W-:-:S03]  /*1b20*/  FSEL R12, R12, R48, !P0 ;  /* 0x000000300c0c7208 */ /* 0x000fc60004000000 */
[----:B------:R-:W-:Y:S01]  /*1b30*/  IMAD.MOV.U32 R49, RZ, RZ, R13 ;  /* 0x000000ffff317224 */ /* 0x000fe200078e000d */
[----:B------:R-:W-:Y:S01]  /*1b40*/  MOV R48, R12 ;  /* 0x0000000c00307202 */ /* 0x000fe20000000f00 */
[----:B------:R-:W-:Y:S06]  /*1b50*/  BRA `(.L_x_19) ;  /* 0x0000000000607947 */ /* 0x000fec0003800000 */
.L_x_18:
[----:B------:R-:W-:-:S14]  /*1b60*/  DSETP.NAN.AND P0, PT, R26, R26, PT ;  /* 0x0000001a1a00722a */ /* 0x000fdc0003f08000 */
[----:B------:R-:W-:Y:S05]  /*1b70*/  @P0 BRA `(.L_x_20) ;  /* 0x00000000004c0947 */ /* 0x000fea0003800000 */
[----:B------:R-:W-:-:S14]  /*1b80*/  DSETP.NAN.AND P0, PT, R30, R30, PT ;  /* 0x0000001e1e00722a */ /* 0x000fdc0003f08000 */
[----:B------:R-:W-:Y:S05]  /*1b90*/  @P0 BRA `(.L_x_21) ;  /* 0x0000000000340947 */ /* 0x000fea0003800000 */
[----:B------:R-:W-:Y:S01]  /*1ba0*/  ISETP.NE.AND P0, PT, R13, R14, PT ;  /* 0x0000000e0d00720c */ /* 0x000fe20003f05270 */
[----:B------:R-:W-:Y:S01]  /*1bb0*/  IMAD.MOV.U32 R48, RZ, RZ, 0x0 ;  /* 0x00000000ff307424 */ /* 0x000fe200078e00ff */
[----:B------:R-:W-:-:S11]  /*1bc0*/  MOV R49, 0xfff80000 ;  /* 0xfff8000000317802 */ /* 0x000fd60000000f00 */
[----:B------:R-:W-:Y:S05]  /*1bd0*/  @!P0 BRA `(.L_x_19) ;  /* 0x0000000000408947 */ /* 0x000fea0003800000 */
[----:B------:R-:W-:Y:S02]  /*1be0*/  ISETP.NE.AND P0, PT, R13, 0x7ff00000, PT ;  /* 0x7ff000000d00780c */ /* 0x000fe40003f05270 */
[----:B------:R-:W-:Y:S02]  /*1bf0*/  LOP3.LUT R27, R27, 0x80000000, R31, 0x48, !PT ;  /* 0x800000001b1b7812 */ /* 0x000fe400078e481f */
[----:B------:R-:W-:-:S13]  /*1c00*/  ISETP.EQ.OR P0, PT, R14, RZ, !P0 ;  /* 0x000000ff0e00720c */ /* 0x000fda0004702670 */
[----:B------:R-:W-:Y:S01]  /*1c10*/  @P0 LOP3.LUT R11, R27, 0x7ff00000, RZ, 0xfc, !PT ;  /* 0x7ff000001b0b0812 */ /* 0x000fe200078efcff */
[----:B------:R-:W-:Y:S01]  /*1c20*/  @!P0 IMAD.MOV.U32 R48, RZ, RZ, RZ ;  /* 0x000000ffff308224 */ /* 0x000fe200078e00ff */
[----:B------:R-:W-:Y:S01]  /*1c30*/  @P0 MOV R48, RZ ;  /* 0x000000ff00300202 */ /* 0x000fe20000000f00 */
[----:B------:R-:W-:Y:S02]  /*1c40*/  @!P0 IMAD.MOV.U32 R49, RZ, RZ, R27 ;  /* 0x000000ffff318224 */ /* 0x000fe400078e001b */
[----:B------:R-:W-:Y:S01]  /*1c50*/  @P0 IMAD.MOV.U32 R49, RZ, RZ, R11 ;  /* 0x000000ffff310224 */ /* 0x000fe200078e000b */
[----:B------:R-:W-:Y:S06]  /*1c60*/  BRA `(.L_x_19) ;  /* 0x00000000001c7947 */ /* 0x000fec0003800000 */
.L_x_21:
[----:B------:R-:W-:Y:S01]  /*1c70*/  LOP3.LUT R11, R31, 0x80000, RZ, 0xfc, !PT ;  /* 0x000800001f0b7812 */ /* 0x000fe200078efcff */
[----:B------:R-:W-:-:S03]  /*1c80*/  IMAD.MOV.U32 R48, RZ, RZ, R30 ;  /* 0x000000ffff307224 */ /* 0x000fc600078e001e */
[----:B------:R-:W-:Y:S01]  /*1c90*/  MOV R49, R11 ;  /* 0x0000000b00317202 */ /* 0x000fe20000000f00 */
[----:B------:R-:W-:Y:S06]  /*1ca0*/  BRA `(.L_x_19) ;  /* 0x00000000000c7947 */ /* 0x000fec0003800000 */
.L_x_20:
[----:B------:R-:W-:Y:S01]  /*1cb0*/  LOP3.LUT R11, R27, 0x80000, RZ, 0xfc, !PT ;  /* 0x000800001b0b7812 */ /* 0x000fe200078efcff */
[----:B------:R-:W-:-:S04]  /*1cc0*/  IMAD.MOV.U32 R48, RZ, RZ, R26 ;  /* 0x000000ffff307224 */ /* 0x000fc800078e001a */
[----:B------:R-:W-:-:S07]  /*1cd0*/  IMAD.MOV.U32 R49, RZ, RZ, R11 ;  /* 0x000000ffff317224 */ /* 0x000fce00078e000b */
.L_x_19:
[----:B------:R-:W-:Y:S05]  /*1ce0*/  BSYNC.RECONVERGENT B1 ;  /* 0x0000000000017941 */ /* 0x000fea0003800200 */
.L_x_17:
[----:B------:R-:W-:Y:S02]  /*1cf0*/  HFMA2 R15, -RZ, RZ, 0, 0 ;  /* 0x00000000ff0f7431 */ /* 0x000fe400000001ff */
[----:B------:R-:W-:Y:S01]  /*1d00*/  IMAD.MOV.U32 R14, RZ, RZ, R10 ;  /* 0x000000ffff0e7224 */ /* 0x000fe200078e000a */
[----:B------:R-:W-:Y:S01]  /*1d10*/  MOV R12, R48 ;  /* 0x00000030000c7202 */ /* 0x000fe20000000f00 */
[----:B------:R-:W-:Y:S02]  /*1d20*/  IMAD.MOV.U32 R11, RZ, RZ, R49 ;  /* 0x000000ffff0b7224 */ /* 0x000fe400078e0031 */
[----:B------:R-:W-:Y:S05]  /*1d30*/  RET.REL.NODEC R14 `(_Z10compute_uvPPfS0_S0_S0_S0_iiddddd) ;  /* 0xffffffe00eb07950 */ /* 0x000fea0003c3ffff */
        .type           $_Z10compute_uvPPfS0_S0_S0_S0_iiddddd$__internal_accurate_pow,@function
        .size           $_Z10compute_uvPPfS0_S0_S0_S0_iiddddd$__internal_accurate_pow,(.L_x_64 - $_Z10compute_uvPPfS0_S0_S0_S0_iiddddd$__internal_accurate_pow)
$_Z10compute_uvPPfS0_S0_S0_S0_iiddddd$__internal_accurate_pow:
[----:B------:R-:W-:Y:S01]  /*1d40*/  ISETP.GT.U32.AND P0, PT, R43, 0xfffff, PT ;  /* 0x000fffff2b00780c */ /* 0x000fe20003f04070 */
[----:B------:R-:W-:Y:S01]  /*1d50*/  IMAD.MOV.U32 R10, RZ, RZ, R38 ;  /* 0x000000ffff0a7224 */ /* 0x000fe200078e0026 */
[----:B------:R-:W-:Y:S01]  /*1d60*/  UMOV UR6, 0x7d2cafe2 ;  /* 0x7d2cafe200067882 */ /* 0x000fe20000000000 */
[----:B------:R-:W-:Y:S01]  /*1d70*/  IMAD.MOV.U32 R11, RZ, RZ, R43 ;  /* 0x000000ffff0b7224 */ /* 0x000fe200078e002b */
[----:B------:R-:W-:Y:S01]  /*1d80*/  UMOV UR7, 0x3eb0f5ff ;  /* 0x3eb0f5ff00077882 */ /* 0x000fe20000000000 */
[----:B------:R-:W-:Y:S01]  /*1d90*/  IMAD.MOV.U32 R26, RZ, RZ, RZ ;  /* 0x000000ffff1a7224 */ /* 0x000fe200078e00ff */
[----:B------:R-:W-:Y:S01]  /*1da0*/  UMOV UR8, 0x3b39803f ;  /* 0x3b39803f00087882 */ /* 0x000fe20000000000 */
[----:B------:R-:W-:-:S06]  /*1db0*/  UMOV UR9, 0x3c7abc9e ;  /* 0x3c7abc9e00097882 */ /* 0x000fcc0000000000 */
[----:B------:R-:W-:Y:S01]  /*1dc0*/  @!P0 DMUL R46, R10, 1.80143985094819840000e+16 ;  /* 0x435000000a2e8828 */ /* 0x000fe20000000000 */
[----:B------:R-:W-:Y:S02]  /*1dd0*/  MOV R10, R43 ;  /* 0x0000002b000a7202 */ /* 0x000fe40000000f00 */
[----:B------:R-:W-:-:S07]  /*1de0*/  SHF.R.U32.HI R43, RZ, 0x14, R43 ;  /* 0x00000014ff2b7819 */ /* 0x000fce000001162b */
[----:B------:R-:W-:Y:S01]  /*1df0*/  @!P0 IMAD.MOV.U32 R10, RZ, RZ, R47 ;  /* 0x000000ffff0a8224 */ /* 0x000fe200078e002f */
[----:B------:R-:W-:Y:S01]  /*1e00*/  @!P0 LEA.HI R43, R47, 0xffffffca, RZ, 0xc ;  /* 0xffffffca2f2b8811 */ /* 0x000fe200078f60ff */
[----:B------:R-:W-:-:S03]  /*1e10*/  @!P0 IMAD.MOV.U32 R38, RZ, RZ, R46 ;  /* 0x000000ffff268224 */ /* 0x000fc600078e002e */
[----:B------:R-:W-:-:S04]  /*1e20*/  LOP3.LUT R10, R10, 0x800fffff, RZ, 0xc0, !PT ;  /* 0x800fffff0a0a7812 */ /* 0x000fc800078ec0ff */
[----:B------:R-:W-:-:S04]  /*1e30*/  LOP3.LUT R39, R10, 0x3ff00000, RZ, 0xfc, !PT ;  /* 0x3ff000000a277812 */ /* 0x000fc800078efcff */
[----:B------:R-:W-:-:S13]  /*1e40*/  ISETP.GE.U32.AND P1, PT, R39, 0x3ff6a09f, PT ;  /* 0x3ff6a09f2700780c */ /* 0x000fda0003f26070 */
[----:B------:R-:W-:-:S05]  /*1e50*/  @P1 IADD3 R11, PT, PT, R39, -0x100000, RZ ;  /* 0xfff00000270b1810 */ /* 0x000fca0007ffe0ff */
[----:B------:R-:W-:-:S06]  /*1e60*/  @P1 IMAD.MOV.U32 R39, RZ, RZ, R11 ;  /* 0x000000ffff271224 */ /* 0x000fcc00078e000b */
[C---:B------:R-:W-:Y:S02]  /*1e70*/  DADD R10, R38.reuse, 1 ;  /* 0x3ff00000260a7429 */ /* 0x040fe40000000000 */
[----:B------:R-:W-:-:S04]  /*1e80*/  DADD R38, R38, -1 ;  /* 0xbff0000026267429 */ /* 0x000fc80000000000 */
[----:B------:R-:W0:Y:S02]  /*1e90*/  MUFU.RCP64H R27, R11 ;  /* 0x0000000b001b7308 */ /* 0x000e240000001800 */
[----:B0-----:R-:W-:-:S08]  /*1ea0*/  DFMA R12, -R10, R26, 1 ;  /* 0x3ff000000a0c742b */ /* 0x001fd0000000011a */
[----:B------:R-:W-:-:S08]  /*1eb0*/  DFMA R12, R12, R12, R12 ;  /* 0x0000000c0c0c722b */ /* 0x000fd0000000000c */
[----:B------:R-:W-:Y:S01]  /*1ec0*/  DFMA R26, R26, R12, R26 ;  /* 0x0000000c1a1a722b */ /* 0x000fe2000000001a */
[----:B------:R-:W-:Y:S01]  /*1ed0*/  MOV R12, 0x41ad3b5a ;  /* 0x41ad3b5a000c7802 */ /* 0x000fe20000000f00 */
[----:B------:R-:W-:-:S06]  /*1ee0*/  IMAD.MOV.U32 R13, RZ, RZ, 0x3ed0f5d2 ;  /* 0x3ed0f5d2ff0d7424 */ /* 0x000fcc00078e00ff */
[----:B------:R-:W-:-:S08]  /*1ef0*/  DMUL R44, R38, R26 ;  /* 0x0000001a262c7228 */ /* 0x000fd00000000000 */
[----:B------:R-:W-:-:S08]  /*1f00*/  DFMA R44, R38, R26, R44 ;  /* 0x0000001a262c722b */ /* 0x000fd0000000002c */
[----:B------:R-:W-:Y:S02]  /*1f10*/  DMUL R34, R44, R44 ;  /* 0x0000002c2c227228 */ /* 0x000fe40000000000 */
[----:B------:R-:W-:-:S06]  /*1f20*/  DADD R28, R38, -R44 ;  /* 0x00000000261c7229 */ /* 0x000fcc000000082c */
[----:B------:R-:W-:Y:S01]  /*1f30*/  DFMA R10, R34, UR6, R12 ;  /* 0x00000006220a7c2b */ /* 0x000fe2000800000c */
[----:B------:R-:W-:Y:S01]  /*1f40*/  UMOV UR6, 0x75488a3f ;  /* 0x75488a3f00067882 */ /* 0x000fe20000000000 */
[----:B------:R-:W-:Y:S01]  /*1f50*/  UMOV UR7, 0x3ef3b20a ;  /* 0x3ef3b20a00077882 */ /* 0x000fe20000000000 */
[----:B------:R-:W-:Y:S02]  /*1f60*/  DADD R28, R28, R28 ;  /* 0x000000001c1c7229 */ /* 0x000fe4000000001c */
[----:B------:R-:W-:-:S03]  /*1f70*/  DMUL R12, R44, R44 ;  /* 0x0000002c2c0c7228 */ /* 0x000fc60000000000 */
[----:B------:R-:W-:Y:S01]  /*1f80*/  DFMA R10, R34, R10, UR6 ;  /* 0x00000006220a7e2b */ /* 0x000fe2000800000a */
[----:B------:R-:W-:Y:S01]  /*1f90*/  UMOV UR6, 0xe4faecd5 ;  /* 0xe4faecd500067882 */ /* 0x000fe20000000000 */
[----:B------:R-:W-:Y:S01]  /*1fa0*/  UMOV UR7, 0x3f1745cd ;  /* 0x3f1745cd00077882 */ /* 0x000fe20000000000 */
[----:B------:R-:W-:-:S05]  /*1fb0*/  DFMA R28, R38, -R44, R28 ;  /* 0x8000002c261c722b */ /* 0x000fca000000001c */
[----:B------:R-:W-:Y:S01]  /*1fc0*/  DFMA R10, R34, R10, UR6 ;  /* 0x00000006220a7e2b */ /* 0x000fe2000800000a */
[----:B------:R-:W-:Y:S01]  /*1fd0*/  UMOV UR6, 0x258a578b ;  /* 0x258a578b00067882 */ /* 0x000fe20000000000 */
[----:B------:R-:W-:Y:S01]  /*1fe0*/  UMOV UR7, 0x3f3c71c7 ;  /* 0x3f3c71c700077882 */ /* 0x000fe20000000000 */
[----:B------:R-:W-:-:S05]  /*1ff0*/  DMUL R26, R26, R28 ;  /* 0x0000001c1a1a7228 */ /* 0x000fca0000000000 */
[----:B------:R-:W-:Y:S01]  /*2000*/  DFMA R10, R34, R10, UR6 ;  /* 0x00000006220a7e2b */ /* 0x000fe2000800000a */
[----:B------:R-:W-:Y:S01]  /*2010*/  UMOV UR6, 0x9242b910 ;  /* 0x9242b91000067882 */ /* 0x000fe20000000000 */
[----:B------:R-:W-:-:S03]  /*2020*/  UMOV UR7, 0x3f624924 ;  /* 0x3f62492400077882 */ /* 0x000fc60000000000 */
[----:B------:R-:W-:Y:S01]  /*2030*/  VIADD R39, R27, 0x100000 ;  /* 0x001000001b277836 */ /* 0x000fe20000000000 */
[----:B------:R-:W-:Y:S02]  /*2040*/  MOV R38, R26 ;  /* 0x0000001a00267202 */ /* 0x000fe40000000f00 */
[----:B------:R-:W-:Y:S01]  /*2050*/  DFMA R10, R34, R10, UR6 ;  /* 0x00000006220a7e2b */ /* 0x000fe2000800000a */
[----:B------:R-:W-:Y:S01]  /*2060*/  UMOV UR6, 0x99999dfb ;  /* 0x99999dfb00067882 */ /* 0x000fe20000000000 */
[----:B------:R-:W-:-:S06]  /*2070*/  UMOV UR7, 0x3f899999 ;  /* 0x3f89999900077882 */ /* 0x000fcc0000000000 */
[----:B------:R-:W-:Y:S01]  /*2080*/  DFMA R30, R34, R10, UR6 ;  /* 0x00000006221e7e2b */ /* 0x000fe2000800000a */
[----:B------:R-:W-:Y:S01]  /*2090*/  UMOV UR6, 0x55555555 ;  /* 0x5555555500067882 */ /* 0x000fe20000000000 */
[----:B------:R-:W-:-:S06]  /*20a0*/  UMOV UR7, 0x3fb55555 ;  /* 0x3fb5555500077882 */ /* 0x000fcc0000000000 */
[----:B------:R-:W-:-:S08]  /*20b0*/  DFMA R10, R34, R30, UR6 ;  /* 0x00000006220a7e2b */ /* 0x000fd0000800001e */
[----:B------:R-:W-:Y:S01]  /*20c0*/  DADD R14, -R10, UR6 ;  /* 0x000000060a0e7e29 */ /* 0x000fe20008000100 */
[----:B------:R-:W-:Y:S01]  /*20d0*/  UMOV UR6, 0xb9e7b0 ;  /* 0x00b9e7b000067882 */ /* 0x000fe20000000000 */
[----:B------:R-:W-:-:S06]  /*20e0*/  UMOV UR7, 0x3c46a4cb ;  /* 0x3c46a4cb00077882 */ /* 0x000fcc0000000000 */
[----:B------:R-:W-:Y:S02]  /*20f0*/  DFMA R30, R34, R30, R14 ;  /* 0x0000001e221e722b */ /* 0x000fe4000000000e */
[C---:B------:R-:W-:Y:S02]  /*2100*/  DMUL R14, R44.reuse, R12 ;  /* 0x0000000c2c0e7228 */ /* 0x040fe40000000000 */
[----:B------:R-:W-:-:S04]  /*2110*/  DFMA R34, R44, R44, -R12 ;  /* 0x0000002c2c22722b */ /* 0x000fc8000000080c */
[----:B------:R-:W-:Y:S01]  /*2120*/  DADD R28, R30, -UR6 ;  /* 0x800000061e1c7e29 */ /* 0x000fe20008000000 */
[----:B------:R-:W-:Y:S01]  /*2130*/  UMOV UR6, 0x80000000 ;  /* 0x8000000000067882 */ /* 0x000fe20000000000 */
[C---:B------:R-:W-:Y:S01]  /*2140*/  DFMA R30, R44.reuse, R12, -R14 ;  /* 0x0000000c2c1e722b */ /* 0x040fe2000000080e */
[----:B------:R-:W-:Y:S01]  /*2150*/  UMOV UR7, 0x43300000 ;  /* 0x4330000000077882 */ /* 0x000fe20000000000 */
[----:B------:R-:W-:-:S04]  /*2160*/  DFMA R34, R44, R38, R34 ;  /* 0x000000262c22722b */ /* 0x000fc80000000022 */
[----:B------:R-:W-:Y:S02]  /*2170*/  DADD R40, R10, R28 ;  /* 0x000000000a287229 */ /* 0x000fe4000000001c */
[----:B------:R-:W-:-:S06]  /*2180*/  DFMA R30, R26, R12, R30 ;  /* 0x0000000c1a1e722b */ /* 0x000fcc000000001e */
[----:B------:R-:W-:Y:S02]  /*2190*/  DMUL R12, R40, R14 ;  /* 0x0000000e280c7228 */ /* 0x000fe40000000000 */
[----:B------:R-:W-:Y:S02]  /*21a0*/  DFMA R30, R44, R34, R30 ;  /* 0x000000222c1e722b */ /* 0x000fe4000000001e */
[----:B------:R-:W-:-:S04]  /*21b0*/  DADD R34, R10, -R40 ;  /* 0x000000000a227229 */ /* 0x000fc80000000828 */
[----:B------:R-:W-:-:S04]  /*21c0*/  DFMA R10, R40, R14, -R12 ;  /* 0x0000000e280a722b */ /* 0x000fc8000000080c */
[----:B------:R-:W-:-:S04]  /*21d0*/  DADD R34, R28, R34 ;  /* 0x000000001c227229 */ /* 0x000fc80000000022 */
[----:B------:R-:W-:-:S08]  /*21e0*/  DFMA R10, R40, R30, R10 ;  /* 0x0000001e280a722b */ /* 0x000fd0000000000a */
[----:B------:R-:W-:-:S08]  /*21f0*/  DFMA R34, R34, R14, R10 ;  /* 0x0000000e2222722b */ /* 0x000fd0000000000a */
[----:B------:R-:W-:-:S08]  /*2200*/  DADD R14, R12, R34 ;  /* 0x000000000c0e7229 */ /* 0x000fd00000000022 */
[--C-:B------:R-:W-:Y:S02]  /*2210*/  DADD R10, R44, R14.reuse ;  /* 0x000000002c0a7229 */ /* 0x100fe4000000000e */
[----:B------:R-:W-:-:S06]  /*2220*/  DADD R12, R12, -R14 ;  /* 0x000000000c0c7229 */ /* 0x000fcc000000080e */
[----:B------:R-:W-:Y:S02]  /*2230*/  DADD R44, R44, -R10 ;  /* 0x000000002c2c7229 */ /* 0x000fe4000000080a */
[----:B------:R-:W-:-:S06]  /*2240*/  DADD R12, R34, R12 ;  /* 0x00000000220c7229 */ /* 0x000fcc000000000c */
[----:B------:R-:W-:Y:S01]  /*2250*/  DADD R44, R14, R44 ;  /* 0x000000000e2c7229 */ /* 0x000fe2000000002c */
[C---:B------:R-:W-:Y:S02]  /*2260*/  VIADD R14, R43.reuse, 0xfffffc01 ;  /* 0xfffffc012b0e7836 */ /* 0x040fe40000000000 */
[----:B------:R-:W-:Y:S02]  /*2270*/  HFMA2 R15, -RZ, RZ, 3.59375, 0 ;  /* 0x43300000ff0f7431 */ /* 0x000fe400000001ff */
[----:B------:R-:W-:-:S03]  /*2280*/  @P1 VIADD R14, R43, 0xfffffc02 ;  /* 0xfffffc022b0e1836 */ /* 0x000fc60000000000 */
[----:B------:R-:W-:Y:S02]  /*2290*/  DADD R12, R12, R44 ;  /* 0x000000000c0c7229 */ /* 0x000fe4000000002c */
[----:B------:R-:W-:-:S06]  /*22a0*/  LOP3.LUT R14, R14, 0x80000000, RZ, 0x3c, !PT ;  /* 0x800000000e0e7812 */ /* 0x000fcc00078e3cff */
[----:B------:R-:W-:Y:S01]  /*22b0*/  DADD R14, R14, -UR6 ;  /* 0x800000060e0e7e29 */ /* 0x000fe20008000000 */
[----:B------:R-:W-:Y:S01]  /*22c0*/  UMOV UR6, 0xfefa39ef ;  /* 0xfefa39ef00067882 */ /* 0x000fe20000000000 */
[----:B------:R-:W-:Y:S01]  /*22d0*/  DADD R26, R26, R12 ;  /* 0x000000001a1a7229 */ /* 0x000fe2000000000c */
[----:B------:R-:W-:-:S07]  /*22e0*/  UMOV UR7, 0x3fe62e42 ;  /* 0x3fe62e4200077882 */ /* 0x000fce0000000000 */
[----:B------:R-:W-:-:S08]  /*22f0*/  DADD R28, R10, R26 ;  /* 0x000000000a1c7229 */ /* 0x000fd0000000001a */
[--C-:B------:R-:W-:Y:S02]  /*2300*/  DFMA R12, R14, UR6, R28.reuse ;  /* 0x000000060e0c7c2b */ /* 0x100fe4000800001c */
[----:B------:R-:W-:-:S06]  /*2310*/  DADD R10, R10, -R28 ;  /* 0x000000000a0a7229 */ /* 0x000fcc000000081c */
[----:B------:R-:W-:Y:S02]  /*2320*/  DFMA R30, R14, -UR6, R12 ;  /* 0x800000060e1e7c2b */ /* 0x000fe4000800000c */
[----:B------:R-:W-:-:S06]  /*2330*/  DADD R10, R26, R10 ;  /* 0x000000001a0a7229 */ /* 0x000fcc000000000a */
[----:B------:R-:W-:-:S08]  /*2340*/  DADD R30, -R28, R30 ;  /* 0x000000001c1e7229 */ /* 0x000fd0000000011e */
[----:B------:R-:W-:-:S08]  /*2350*/  DADD R10, R10, -R30 ;  /* 0x000000000a0a7229 */ /* 0x000fd0000000081e */
[----:B------:R-:W-:-:S08]  /*2360*/  DFMA R14, R14, UR8, R10 ;  /* 0x000000080e0e7c2b */ /* 0x000fd0000800000a */
[----:B------:R-:W-:-:S08]  /*2370*/  DADD R26, R12, R14 ;  /* 0x000000000c1a7229 */ /* 0x000fd0000000000e */
[----:B------:R-:W-:Y:S02]  /*2380*/  DADD R12, R12, -R26 ;  /* 0x000000000c0c7229 */ /* 0x000fe4000000081a */
[----:B------:R-:W-:-:S06]  /*2390*/  DMUL R10, R26, 2 ;  /* 0x400000001a0a7828 */ /* 0x000fcc0000000000 */
[----:B------:R-:W-:Y:S02]  /*23a0*/  DADD R12, R14, R12 ;  /* 0x000000000e0c7229 */ /* 0x000fe4000000000c */
[----:B------:R-:W-:Y:S01]  /*23b0*/  DFMA R26, R26, 2, -R10 ;  /* 0x400000001a1a782b */ /* 0x000fe2000000080a */
[----:B------:R-:W-:Y:S02]  /*23c0*/  IMAD.MOV.U32 R14, RZ, RZ, 0x652b82fe ;  /* 0x652b82feff0e7424 */ /* 0x000fe400078e00ff */
[----:B------:R-:W-:-:S05]  /*23d0*/  IMAD.MOV.U32 R15, RZ, RZ, 0x3ff71547 ;  /* 0x3ff71547ff0f7424 */ /* 0x000fca00078e00ff */
[----:B------:R-:W-:-:S08]  /*23e0*/  DFMA R26, R12, 2, R26 ;  /* 0x400000000c1a782b */ /* 0x000fd0000000001a */
[----:B------:R-:W-:-:S08]  /*23f0*/  DADD R12, R10, R26 ;  /* 0x000000000a0c7229 */ /* 0x000fd0000000001a */
[----:B------:R-:W-:Y:S02]  /*2400*/  DFMA R14, R12, R14, 6.75539944105574400000e+15 ;  /* 0x433800000c0e742b */ /* 0x000fe4000000000e */
[----:B------:R-:W-:Y:S01]  /*2410*/  FSETP.GEU.AND P0, PT, |R13|, 4.1917929649353027344, PT ;  /* 0x4086232b0d00780b */ /* 0x000fe20003f0e200 */
[----:B------:R-:W-:-:S05]  /*2420*/  DADD R10, R10, -R12 ;  /* 0x000000000a0a7229 */ /* 0x000fca000000080c */
[----:B------:R-:W-:-:S03]  /*2430*/  DADD R28, R14, -6.75539944105574400000e+15 ;  /* 0xc33800000e1c7429 */ /* 0x000fc60000000000 */
[----:B------:R-:W-:-:S05]  /*2440*/  DADD R26, R26, R10 ;  /* 0x000000001a1a7229 */ /* 0x000fca000000000a */
[----:B------:R-:W-:Y:S01]  /*2450*/  DFMA R30, R28, -UR6, R12 ;  /* 0x800000061c1e7c2b */ /* 0x000fe2000800000c */
[----:B------:R-:W-:Y:S01]  /*2460*/  UMOV UR6, 0x3b39803f ;  /* 0x3b39803f00067882 */ /* 0x000fe20000000000 */
[----:B------:R-:W-:-:S06]  /*2470*/  UMOV UR7, 0x3c7abc9e ;  /* 0x3c7abc9e00077882 */ /* 0x000fcc0000000000 */
[----:B------:R-:W-:Y:S01]  /*2480*/  DFMA R28, R28, -UR6, R30 ;  /* 0x800000061c1c7c2b */ /* 0x000fe2000800001e */
[----:B------:R-:W-:Y:S01]  /*2490*/  UMOV UR6, 0x69ce2bdf ;  /* 0x69ce2bdf00067882 */ /* 0x000fe20000000000 */
[----:B------:R-:W-:Y:S01]  /*24a0*/  MOV R30, 0xfca213ea ;  /* 0xfca213ea001e7802 */ /* 0x000fe20000000f00 */
[----:B------:R-:W-:Y:S01]  /*24b0*/  IMAD.MOV.U32 R31, RZ, RZ, 0x3e928af3 ;  /* 0x3e928af3ff1f7424 */ /* 0x000fe200078e00ff */
[----:B------:R-:W-:-:S05]  /*24c0*/  UMOV UR7, 0x3e5ade15 ;  /* 0x3e5ade1500077882 */ /* 0x000fca0000000000 */
[----:B------:R-:W-:Y:S01]  /*24d0*/  DFMA R30, R28, UR6, R30 ;  /* 0x000000061c1e7c2b */ /* 0x000fe2000800001e */
[----:B------:R-:W-:Y:S01]  /*24e0*/  UMOV UR6, 0x62401315 ;  /* 0x6240131500067882 */ /* 0x000fe20000000000 */
[----:B------:R-:W-:-:S06]  /*24f0*/  UMOV UR7, 0x3ec71dee ;  /* 0x3ec71dee00077882 */ /* 0x000fcc0000000000 */
[----:B------:R-:W-:Y:S01]  /*2500*/  DFMA R30, R28, R30, UR6 ;  /* 0x000000061c1e7e2b */ /* 0x000fe2000800001e */
        /* <DEDUP_REMOVED lines=20> */
[----:B------:R-:W-:-:S08]  /*2650*/  DFMA R30, R28, R30, UR6 ;  /* 0x000000061c1e7e2b */ /* 0x000fd0000800001e */
[----:B------:R-:W-:-:S08]  /*2660*/  DFMA R30, R28, R30, 1 ;  /* 0x3ff000001c1e742b */ /* 0x000fd0000000001e */
[----:B------:R-:W-:-:S10]  /*2670*/  DFMA R28, R28, R30, 1 ;  /* 0x3ff000001c1c742b */ /* 0x000fd4000000001e */
[----:B------:R-:W-:Y:S01]  /*2680*/  IMAD R11, R14, 0x100000, R29 ;  /* 0x001000000e0b7824 */ /* 0x000fe200078e021d */
[----:B------:R-:W-:Y:S01]  /*2690*/  MOV R10, R28 ;  /* 0x0000001c000a7202 */ /* 0x000fe20000000f00 */
[----:B------:R-:W-:Y:S06]  /*26a0*/  @!P0 BRA `(.L_x_22) ;  /* 0x0000000000348947 */ /* 0x000fec0003800000 */
[----:B------:R-:W-:Y:S01]  /*26b0*/  FSETP.GEU.AND P1, PT, |R13|, 4.2275390625, PT ;  /* 0x408748000d00780b */ /* 0x000fe20003f2e200 */
[C---:B------:R-:W-:Y:S02]  /*26c0*/  DADD R10, R12.reuse, +INF ;  /* 0x7ff000000c0a7429 */ /* 0x040fe40000000000 */
[----:B------:R-:W-:-:S08]  /*26d0*/  DSETP.GEU.AND P0, PT, R12, RZ, PT ;  /* 0x000000ff0c00722a */ /* 0x000fd00003f0e000 */
[----:B------:R-:W-:Y:S02]  /*26e0*/  FSEL R10, R10, RZ, P0 ;  /* 0x000000ff0a0a7208 */ /* 0x000fe40000000000 */
[----:B------:R-:W-:Y:S01]  /*26f0*/  FSEL R11, R11, RZ, P0 ;  /* 0x000000ff0b0b7208 */ /* 0x000fe20000000000 */
[----:B------:R-:W-:Y:S06]  /*2700*/  @P1 BRA `(.L_x_22) ;  /* 0x00000000001c1947 */ /* 0x000fec0003800000 */
[----:B------:R-:W-:-:S04]  /*2710*/  LEA.HI R10, R14, R14, RZ, 0x1 ;  /* 0x0000000e0e0a7211 */ /* 0x000fc800078f08ff */
[----:B------:R-:W-:-:S05]  /*2720*/  SHF.R.S32.HI R11, RZ, 0x1, R10 ;  /* 0x00000001ff0b7819 */ /* 0x000fca000001140a */
[----:B------:R-:W-:Y:S02]  /*2730*/  IMAD.IADD R10, R14, 0x1, -R11 ;  /* 0x000000010e0a7824 */ /* 0x000fe400078e0a0b */
[----:B------:R-:W-:-:S03]  /*2740*/  IMAD R29, R11, 0x100000, R29 ;  /* 0x001000000b1d7824 */ /* 0x000fc600078e021d */
[----:B------:R-:W-:Y:S02]  /*2750*/  LEA R11, R10, 0x3ff00000, 0x14 ;  /* 0x3ff000000a0b7811 */ /* 0x000fe400078ea0ff */
[----:B------:R-:W-:-:S06]  /*2760*/  MOV R10, RZ ;  /* 0x000000ff000a7202 */ /* 0x000fcc0000000f00 */
[----:B------:R-:W-:-:S11]  /*2770*/  DMUL R10, R28, R10 ;  /* 0x0000000a1c0a7228 */ /* 0x000fd60000000000 */
.L_x_22:
[----:B------:R-:W-:Y:S01]  /*2780*/  DFMA R26, R26, R10, R10 ;  /* 0x0000000a1a1a722b */ /* 0x000fe2000000000a */
[----:B------:R-:W-:Y:S01]  /*2790*/  IMAD.MOV.U32 R49, RZ, RZ, 0x0 ;  /* 0x00000000ff317424 */ /* 0x000fe200078e00ff */
[----:B------:R-:W-:-:S08]  /*27a0*/  DSETP.NEU.AND P0, PT, |R10|, +INF , PT ;  /* 0x7ff000000a00742a */ /* 0x000fd00003f0d200 */
[----:B------:R-:W-:Y:S02]  /*27b0*/  FSEL R10, R10, R26, !P0 ;  /* 0x0000001a0a0a7208 */ /* 0x000fe40004000000 */
[----:B------:R-:W-:Y:S01]  /*27c0*/  FSEL R11, R11, R27, !P0 ;  /* 0x0000001b0b0b7208 */ /* 0x000fe20004000000 */
[----:B------:R-:W-:Y:S06]  /*27d0*/  RET.REL.NODEC R48 `(_Z10compute_uvPPfS0_S0_S0_S0_iiddddd) ;  /* 0xffffffd830087950 */ /* 0x000fec0003c3ffff */
.L_x_23:
        /* <DEDUP_REMOVED lines=10> */
.L_x_64:


//--------------------- .text._Z14set_boundary_pPPfii --------------------------
	.section	.text._Z14set_boundary_pPPfii,"ax",@progbits
	.align	128
        .global         _Z14set_boundary_pPPfii
        .type           _Z14set_boundary_pPPfii,@function
        .size           _Z14set_boundary_pPPfii,(.L_x_72 - _Z14set_boundary_pPPfii)
        .other          _Z14set_boundary_pPPfii,@"STO_CUDA_ENTRY STV_DEFAULT"
_Z14set_boundary_pPPfii:
.text._Z14set_boundary_pPPfii:
        /* <DEDUP_REMOVED lines=11> */
[----:B------:R-:W1:Y:S01]  /*00b0*/  LDC R13, c[0x0][0x388] ;  /* 0x0000e200ff0d7b82 */ /* 0x000e620000000800 */
[----:B0-----:R-:W-:-:S05]  /*00c0*/  IMAD.WIDE R4, R0, 0x8, R4 ;  /* 0x0000000800047825 */ /* 0x001fca00078e0204 */
[----:B------:R-:W2:Y:S04]  /*00d0*/  LDG.E.64 R6, desc[UR4][R4.64] ;  /* 0x0000000404067981 */ /* 0x000ea8000c1e1b00 */
[----:B--2---:R-:W2:Y:S04]  /*00e0*/  LDG.E R11, desc[UR4][R6.64+0x4] ;  /* 0x00000404060b7981 */ /* 0x004ea8000c1e1900 */
[----:B--2---:R0:W-:Y:S04]  /*00f0*/  STG.E desc[UR4][R6.64], R11 ;  /* 0x0000000b06007986 */ /* 0x0041e8000c101904 */
[----:B------:R-:W1:Y:S02]  /*0100*/  LDG.E.64 R8, desc[UR4][R4.64] ;  /* 0x0000000404087981 */ /* 0x000e64000c1e1b00 */
[----:B-1----:R-:W-:-:S05]  /*0110*/  IMAD.WIDE R8, R13, 0x4, R8 ;  /* 0x000000040d087825 */ /* 0x002fca00078e0208 */
[----:B------:R-:W2:Y:S04]  /*0120*/  LDG.E R13, desc[UR4][R8.64+-0x8] ;  /* 0xfffff804080d7981 */ /* 0x000ea8000c1e1900 */
[----:B--2---:R0:W-:Y:S02]  /*0130*/  STG.E desc[UR4][R8.64+-0x4], R13 ;  /* 0xfffffc0d08007986 */ /* 0x0041e4000c101904 */
.L_x_25:
[----:B------:R-:W-:Y:S05]  /*0140*/  BSYNC.RECONVERGENT B0 ;  /* 0x0000000000007941 */ /* 0x000fea0003800200 */
.L_x_24:
[----:B------:R-:W1:Y:S02]  /*0150*/  LDCU UR6, c[0x0][0x388] ;  /* 0x00007100ff0677ac */ /* 0x000e640008000800 */
[----:B-1----:R-:W-:-:S13]  /*0160*/  ISETP.GE.AND P0, PT, R0, UR6, PT ;  /* 0x0000000600007c0c */ /* 0x002fda000bf06270 */
[----:B------:R-:W-:Y:S05]  /*0170*/  @P0 EXIT ;  /* 0x000000000000094d */ /* 0x000fea0003800000 */
[----:B0-----:R-:W0:Y:S08]  /*0180*/  LDC.64 R10, c[0x0][0x380] ;  /* 0x0000e000ff0a7b82 */ /* 0x001e300000000a00 */
[----:B------:R-:W1:Y:S01]  /*0190*/  LDC.64 R8, c[0x0][0x380] ;  /* 0x0000e000ff087b82 */ /* 0x000e620000000a00 */
[----:B0-----:R-:W2:Y:S04]  /*01a0*/  LDG.E.64 R4, desc[UR4][R10.64+0x8] ;  /* 0x000008040a047981 */ /* 0x001ea8000c1e1b00 */
[----:B------:R-:W3:Y:S01]  /*01b0*/  LDG.E.64 R6, desc[UR4][R10.64] ;  /* 0x000000040a067981 */ /* 0x000ee2000c1e1b00 */
[----:B--2---:R-:W-:-:S06]  /*01c0*/  IMAD.WIDE R4, R0, 0x4, R4 ;  /* 0x0000000400047825 */ /* 0x004fcc00078e0204 */
[----:B------:R-:W2:Y:S01]  /*01d0*/  LDG.E R5, desc[UR4][R4.64] ;  /* 0x0000000404057981 */ /* 0x000ea2000c1e1900 */
[----:B---3--:R-:W-:-:S04]  /*01e0*/  IMAD.WIDE R6, R0, 0x4, R6 ;  /* 0x0000000400067825 */ /* 0x008fc800078e0206 */
[----:B-1----:R-:W-:Y:S01]  /*01f0*/  IMAD.WIDE R2, R3, 0x8, R8 ;  /* 0x0000000803027825 */ /* 0x002fe200078e0208 */
[----:B--2---:R-:W-:Y:S05]  /*0200*/  STG.E desc[UR4][R6.64], R5 ;  /* 0x0000000506007986 */ /* 0x004fea000c101904 */
[----:B------:R-:W2:Y:S02]  /*0210*/  LDG.E.64 R2, desc[UR4][R2.64+-0x8] ;  /* 0xfffff80402027981 */ /* 0x000ea4000c1e1b00 */
[----:B--2---:R-:W-:-:S05]  /*0220*/  IMAD.WIDE R8, R0, 0x4, R2 ;  /* 0x0000000400087825 */ /* 0x004fca00078e0202 */
[----:B------:R-:W-:Y:S01]  /*0230*/  STG.E desc[UR4][R8.64], RZ ;  /* 0x000000ff08007986 */ /* 0x000fe2000c101904 */
[----:B------:R-:W-:Y:S05]  /*0240*/  EXIT ;  /* 0x000000000000794d */ /* 0x000fea0003800000 */
.L_x_26:
        /* <DEDUP_REMOVED lines=11> */
.L_x_72:


//--------------------- .text._Z9compute_pPPfS0_S0_iidd --------------------------
	.section	.text._Z9compute_pPPfS0_S0_iidd,"ax",@progbits
	.align	128
        .global         _Z9compute_pPPfS0_S0_iidd
        .type           _Z9compute_pPPfS0_S0_iidd,@function
        .size           _Z9compute_pPPfS0_S0_iidd,(.L_x_66 - _Z9compute_pPPfS0_S0_iidd)
        .other          _Z9compute_pPPfS0_S0_iidd,@"STO_CUDA_ENTRY STV_DEFAULT"
_Z9compute_pPPfS0_S0_iidd:
.text._Z9compute_pPPfS0_S0_iidd:
        /* <DEDUP_REMOVED lines=17> */
[----:B------:R-:W0:Y:S01]  /*0110*/  LDCU.64 UR4, c[0x0][0x3a8] ;  /* 0x00007500ff0477ac */ /* 0x000e220008000a00 */
[----:B------:R-:W-:Y:S01]  /*0120*/  MOV R0, 0x150 ;  /* 0x0000015000007802 */ /* 0x000fe20000000f00 */
[----:B0-----:R-:W-:-:S11]  /*0130*/  DADD R26, -RZ, |UR4| ;  /* 0x40000004ff1a7e29 */ /* 0x001fd60008000100 */
[----:B------:R-:W-:Y:S05]  /*0140*/  CALL.REL.NOINC `($_Z9compute_pPPfS0_S0_iidd$__internal_accurate_pow) ;  /* 0x0000000800fc7944 */ /* 0x000fea0003c00000 */
[----:B------:R-:W0:Y:S01]  /*0150*/  LDC.64 R4, c[0x0][0x388] ;  /* 0x0000e200ff047b82 */ /* 0x000e220000000a00 */
[----:B------:R-:W1:Y:S01]  /*0160*/  LDCU.64 UR4, c[0x0][0x358] ;  /* 0x00006b00ff0477ac */ /* 0x000e620008000a00 */
[----:B------:R-:W-:Y:S01]  /*0170*/  VIADD R15, R2, 0xffffffff ;  /* 0xffffffff020f7836 */ /* 0x000fe20000000000 */
[----:B------:R-:W2:Y:S05]  /*0180*/  LDCU.64 UR6, c[0x0][0x3a0] ;  /* 0x00007400ff0677ac */ /* 0x000eaa0008000a00 */
[----:B------:R-:W3:Y:S01]  /*0190*/  LDC.64 R8, c[0x0][0x3a8] ;  /* 0x0000ea00ff087b82 */ /* 0x000ee20000000a00 */
[----:B0-----:R-:W-:-:S05]  /*01a0*/  IMAD.WIDE.U32 R4, R3, 0x8, R4 ;  /* 0x0000000803047825 */ /* 0x001fca00078e0004 */
[----:B-1----:R-:W4:Y:S02]  /*01b0*/  LDG.E.64 R6, desc[UR4][R4.64] ;  /* 0x0000000404067981 */ /* 0x002f24000c1e1b00 */
[----:B----4-:R-:W-:-:S04]  /*01c0*/  IMAD.WIDE.U32 R12, R2, 0x4, R6 ;  /* 0x00000004020c7825 */ /* 0x010fc800078e0006 */
[----:B------:R-:W-:Y:S02]  /*01d0*/  IMAD.WIDE.U32 R14, R15, 0x4, R6 ;  /* 0x000000040f0e7825 */ /* 0x000fe400078e0006 */
[----:B------:R-:W4:Y:S04]  /*01e0*/  LD.E R12, desc[UR4][R12.64+0x4] ;  /* 0x000004040c0c7980 */ /* 0x000f28000c101900 */
[----:B------:R-:W4:Y:S01]  /*01f0*/  LD.E R15, desc[UR4][R14.64] ;  /* 0x000000040e0f7980 */ /* 0x000f22000c101900 */
[C---:B---3--:R-:W-:Y:S02]  /*0200*/  DADD R6, R8.reuse, 2 ;  /* 0x4000000008067429 */ /* 0x048fe40000000000 */
[----:B------:R-:W-:Y:S02]  /*0210*/  DSETP.NEU.AND P1, PT, R8, RZ, PT ;  /* 0x000000ff0800722a */ /* 0x000fe40003f2d000 */
[----:B--2---:R-:W-:-:S02]  /*0220*/  DADD R26, -RZ, |UR6| ;  /* 0x40000006ff1a7e29 */ /* 0x004fc40008000100 */
[----:B------:R-:W-:-:S04]  /*0230*/  DSETP.NEU.AND P0, PT, R8, 1, PT ;  /* 0x3ff000000800742a */ /* 0x000fc80003f0d000 */
[----:B------:R-:W-:-:S04]  /*0240*/  LOP3.LUT R6, R7, 0x7ff00000, RZ, 0xc0, !PT ;  /* 0x7ff0000007067812 */ /* 0x000fc800078ec0ff */
[----:B------:R-:W-:Y:S02]  /*0250*/  ISETP.NE.AND P2, PT, R6, 0x7ff00000, PT ;  /* 0x7ff000000600780c */ /* 0x000fe40003f45270 */
[----:B------:R-:W-:Y:S01]  /*0260*/  @!P1 CS2R R10, SRZ ;  /* 0x00000000000a9805 */ /* 0x000fe2000001ff00 */
[----:B----4-:R-:W-:-:S06]  /*0270*/  FADD R7, R12, R15 ;  /* 0x0000000f0c077221 */ /* 0x010fcc0000000000 */
[----:B------:R-:W0:Y:S04]  /*0280*/  F2F.F64.F32 R6, R7 ;  /* 0x0000000700067310 */ /* 0x000e280000201800 */
[----:B------:R-:W-:Y:S05]  /*0290*/  @P2 BRA `(.L_x_27) ;  /* 0x0000000000182947 */ /* 0x000fea0003800000 */
[----:B------:R-:W-:-:S14]  /*02a0*/  DSETP.NAN.AND P1, PT, R8, R8, PT ;  /* 0x000000080800722a */ /* 0x000fdc0003f28000 */
[----:B------:R-:W-:Y:S01]  /*02b0*/  @P1 DADD R10, R8, 2 ;  /* 0x40000000080a1429 */ /* 0x000fe20000000000 */
[----:B------:R-:W-:Y:S10]  /*02c0*/  @P1 BRA `(.L_x_27) ;  /* 0x00000000000c1947 */ /* 0x000ff40003800000 */
[----:B------:R-:W-:-:S14]  /*02d0*/  DSETP.NEU.AND P1, PT, |R8|, +INF , PT ;  /* 0x7ff000000800742a */ /* 0x000fdc0003f2d200 */
[----:B------:R-:W-:Y:S02]  /*02e0*/  @!P1 IMAD.MOV.U32 R10, RZ, RZ, 0x0 ;  /* 0x00000000ff0a9424 */ /* 0x000fe400078e00ff */
[----:B------:R-:W-:-:S07]  /*02f0*/  @!P1 IMAD.MOV.U32 R11, RZ, RZ, 0x7ff00000 ;  /* 0x7ff00000ff0b9424 */ /* 0x000fce00078e00ff */
.L_x_27:
[----:B------:R-:W-:Y:S02]  /*0300*/  FSEL R8, R10, RZ, P0 ;  /* 0x000000ff0a087208 */ /* 0x000fe40000000000 */
[----:B------:R-:W-:Y:S02]  /*0310*/  FSEL R9, R11, 1.875, P0 ;  /* 0x3ff000000b097808 */ /* 0x000fe40000000000 */
[----:B------:R-:W-:-:S07]  /*0320*/  MOV R0, 0x340 ;  /* 0x0000034000007802 */ /* 0x000fce0000000f00 */
[----:B0-----:R-:W-:Y:S05]  /*0330*/  CALL.REL.NOINC `($_Z9compute_pPPfS0_S0_iidd$__internal_accurate_pow) ;  /* 0x0000000800807944 */ /* 0x001fea0003c00000 */
[----:B------:R-:W0:Y:S01]  /*0340*/  LDC.64 R18, c[0x0][0x388] ;  /* 0x0000e200ff127b82 */ /* 0x000e220000000a00 */
[----:B------:R-:W-:Y:S01]  /*0350*/  VIADD R13, R3, 0xffffffff ;  /* 0xffffffff030d7836 */ /* 0x000fe20000000000 */
[----:B------:R-:W2:Y:S06]  /*0360*/  LDG.E.64 R4, desc[UR4][R4.64+0x8] ;  /* 0x0000080404047981 */ /* 0x000eac000c1e1b00 */
[----:B------:R-:W1:Y:S08]  /*0370*/  LDC.64 R22, c[0x0][0x390] ;  /* 0x0000e400ff167b82 */ /* 0x000e700000000a00 */
[----:B------:R-:W3:Y:S01]  /*0380*/  LDC.64 R24, c[0x0][0x3a0] ;  /* 0x0000e800ff187b82 */ /* 0x000ee20000000a00 */
[----:B0-----:R-:W-:-:S06]  /*0390*/  IMAD.WIDE.U32 R18, R13, 0x8, R18 ;  /* 0x000000080d127825 */ /* 0x001fcc00078e0012 */
[----:B------:R-:W4:Y:S01]  /*03a0*/  LDG.E.64 R18, desc[UR4][R18.64] ;  /* 0x0000000412127981 */ /* 0x000f22000c1e1b00 */
[----:B-1----:R-:W-:-:S06]  /*03b0*/  IMAD.WIDE.U32 R22, R3, 0x8, R22 ;  /* 0x0000000803167825 */ /* 0x002fcc00078e0016 */
[----:B------:R-:W3:Y:S01]  /*03c0*/  LDG.E.64 R22, desc[UR4][R22.64] ;  /* 0x0000000416167981 */ /* 0x000ee2000c1e1b00 */
[----:B--2---:R-:W-:-:S05]  /*03d0*/  IMAD.WIDE.U32 R16, R2, 0x4, R4 ;  /* 0x0000000402107825 */ /* 0x004fca00078e0004 */
[----:B------:R0:W5:Y:S01]  /*03e0*/  LD.E R0, desc[UR4][R16.64] ;  /* 0x0000000410007980 */ /* 0x000162000c101900 */
[----:B----4-:R-:W-:-:S06]  /*03f0*/  IMAD.WIDE.U32 R20, R2, 0x4, R18 ;  /* 0x0000000402147825 */ /* 0x010fcc00078e0012 */
[----:B------:R0:W5:Y:S01]  /*0400*/  LD.E R21, desc[UR4][R20.64] ;  /* 0x0000000414157980 */ /* 0x000162000c101900 */
[----:B---3--:R-:W-:-:S06]  /*0410*/  IMAD.WIDE.U32 R12, R2, 0x4, R22 ;  /* 0x00000004020c7825 */ /* 0x008fcc00078e0016 */
[----:B------:R0:W5:Y:S01]  /*0420*/  LD.E R12, desc[UR4][R12.64] ;  /* 0x000000040c0c7980 */ /* 0x000162000c101900 */
[C---:B------:R-:W-:Y:S02]  /*0430*/  DADD R14, R24.reuse, 2 ;  /* 0x40000000180e7429 */ /* 0x040fe40000000000 */
[----:B------:R-:W-:-:S08]  /*0440*/  DSETP.NEU.AND P1, PT, R24, RZ, PT ;  /* 0x000000ff1800722a */ /* 0x000fd00003f2d000 */
[----:B------:R-:W-:-:S04]  /*0450*/  LOP3.LUT R14, R15, 0x7ff00000, RZ, 0xc0, !PT ;  /* 0x7ff000000f0e7812 */ /* 0x000fc800078ec0ff */
[----:B------:R-:W-:Y:S01]  /*0460*/  ISETP.NE.AND P2, PT, R14, 0x7ff00000, PT ;  /* 0x7ff000000e00780c */ /* 0x000fe20003f45270 */
[----:B------:R-:W-:Y:S01]  /*0470*/  DSETP.NEU.AND P0, PT, R24, 1, PT ;  /* 0x3ff000001800742a */ /* 0x000fe20003f0d000 */
[----:B------:R-:W-:-:S11]  /*0480*/  @!P1 CS2R R10, SRZ ;  /* 0x00000000000a9805 */ /* 0x000fd6000001ff00 */
[----:B0-----:R-:W-:Y:S05]  /*0490*/  @P2 BRA `(.L_x_28) ;  /* 0x0000000000182947 */ /* 0x001fea0003800000 */
[----:B------:R-:W-:-:S14]  /*04a0*/  DSETP.NAN.AND P1, PT, R24, R24, PT ;  /* 0x000000181800722a */ /* 0x000fdc0003f28000 */
[----:B------:R-:W-:Y:S01]  /*04b0*/  @P1 DADD R10, R24, 2 ;  /* 0x40000000180a1429 */ /* 0x000fe20000000000 */
[----:B------:R-:W-:Y:S10]  /*04c0*/  @P1 BRA `(.L_x_28) ;  /* 0x00000000000c1947 */ /* 0x000ff40003800000 */
[----:B------:R-:W-:-:S14]  /*04d0*/  DSETP.NEU.AND P1, PT, |R24|, +INF , PT ;  /* 0x7ff000001800742a */ /* 0x000fdc0003f2d200 */
[----:B------:R-:W-:Y:S02]  /*04e0*/  @!P1 IMAD.MOV.U32 R10, RZ, RZ, 0x0 ;  /* 0x00000000ff0a9424 */ /* 0x000fe400078e00ff */
[----:B------:R-:W-:-:S07]  /*04f0*/  @!P1 IMAD.MOV.U32 R11, RZ, RZ, 0x7ff00000 ;  /* 0x7ff00000ff0b9424 */ /* 0x000fce00078e00ff */
.L_x_28:
[----:B------:R-:W-:Y:S01]  /*0500*/  FSEL R4, R10, RZ, P0 ;  /* 0x000000ff0a047208 */ /* 0x000fe20000000000 */
[----:B------:R-:W-:Y:S01]  /*0510*/  IMAD.MOV.U32 R14, RZ, RZ, 0x1 ;  /* 0x00000001ff0e7424 */ /* 0x000fe200078e00ff */
[----:B------:R-:W-:Y:S01]  /*0520*/  FSEL R5, R11, 1.875, P0 ;  /* 0x3ff000000b057808 */ /* 0x000fe20000000000 */
[----:B-----5:R-:W-:Y:S01]  /*0530*/  FADD R0, R0, R21 ;  /* 0x0000001500007221 */ /* 0x020fe20000000000 */
[----:B------:R-:W-:Y:S01]  /*0540*/  F2F.F64.F32 R12, R12 ;  /* 0x0000000c000c7310 */ /* 0x000fe20000201800 */
[----:B------:R-:W-:Y:S03]  /*0550*/  BSSY.RECONVERGENT B0, `(.L_x_29) ;  /* 0x0000019000007945 */ /* 0x000fe60003800200 */
[----:B------:R-:W-:-:S04]  /*0560*/  DADD R10, R8, R4 ;  /* 0x00000000080a7229 */ /* 0x000fc80000000004 */
[----:B------:R-:W0:Y:S04]  /*0570*/  F2F.F64.F32 R16, R0 ;  /* 0x0000000000107310 */ /* 0x000e280000201800 */
[----:B------:R-:W-:-:S06]  /*0580*/  DADD R10, R10, R10 ;  /* 0x000000000a0a7229 */ /* 0x000fcc000000000a */
[----:B------:R-:W1:Y:S01]  /*0590*/  MUFU.RCP64H R15, R11 ;  /* 0x0000000b000f7308 */ /* 0x000e620000001800 */
[C---:B0-----:R-:W-:Y:S02]  /*05a0*/  DMUL R16, R4.reuse, R16 ;  /* 0x0000001004107228 */ /* 0x041fe40000000000 */
[----:B------:R-:W-:-:S06]  /*05b0*/  DMUL R4, R4, R12 ;  /* 0x0000000c04047228 */ /* 0x000fcc0000000000 */
[----:B------:R-:W-:Y:S02]  /*05c0*/  DFMA R6, R8, R6, R16 ;  /* 0x000000060806722b */ /* 0x000fe40000000010 */
[----:B-1----:R-:W-:-:S06]  /*05d0*/  DFMA R18, -R10, R14, 1 ;  /* 0x3ff000000a12742b */ /* 0x002fcc000000010e */
[----:B------:R-:W-:Y:S02]  /*05e0*/  DFMA R8, -R8, R4, R6 ;  /* 0x000000040808722b */ /* 0x000fe40000000106 */
[----:B------:R-:W-:-:S08]  /*05f0*/  DFMA R18, R18, R18, R18 ;  /* 0x000000121212722b */ /* 0x000fd00000000012 */
[----:B------:R-:W-:Y:S01]  /*0600*/  FSETP.GEU.AND P1, PT, |R9|, 6.5827683646048100446e-37, PT ;  /* 0x036000000900780b */ /* 0x000fe20003f2e200 */
        /* <DEDUP_REMOVED lines=9> */
[----:B------:R-:W-:-:S07]  /*06a0*/  MOV R0, 0x6c0 ;  /* 0x000006c000007802 */ /* 0x000fce0000000f00 */
[----:B------:R-:W-:Y:S05]  /*06b0*/  CALL.REL.NOINC `($__internal_1_$__cuda_sm20_div_rn_f64_full) ;  /* 0x0000000000287944 */ /* 0x000fea0003c00000 */
[----:B------:R-:W-:Y:S02]  /*06c0*/  IMAD.MOV.U32 R4, RZ, RZ, R12 ;  /* 0x000000ffff047224 */ /* 0x000fe400078e000c */
[----:B------:R-:W-:-:S07]  /*06d0*/  IMAD.MOV.U32 R5, RZ, RZ, R13 ;  /* 0x000000ffff057224 */ /* 0x000fce00078e000d */
.L_x_30:
[----:B------:R-:W-:Y:S05]  /*06e0*/  BSYNC.RECONVERGENT B0 ;  /* 0x0000000000007941 */ /* 0x000fea0003800200 */
.L_x_29:
[----:B------:R-:W0:Y:S02]  /*06f0*/  LDC.64 R6, c[0x0][0x380] ;  /* 0x0000e000ff067b82 */ /* 0x000e240000000a00 */
[----:B0-----:R-:W-:-:S06]  /*0700*/  IMAD.WIDE.U32 R6, R3, 0x8, R6 ;  /* 0x0000000803067825 */ /* 0x001fcc00078e0006 */
[----:B------:R-:W2:Y:S01]  /*0710*/  LDG.E.64 R6, desc[UR4][R6.64] ;  /* 0x0000000406067981 */ /* 0x000ea2000c1e1b00 */
[----:B------:R-:W0:Y:S01]  /*0720*/  F2F.F32.F64 R5, R4 ;  /* 0x0000000400057310 */ /* 0x000e220000301000 */
[----:B--2---:R-:W-:-:S05]  /*0730*/  IMAD.WIDE.U32 R2, R2, 0x4, R6 ;  /* 0x0000000402027825 */ /* 0x004fca00078e0006 */
[----:B0-----:R-:W-:Y:S01]  /*0740*/  ST.E desc[UR4][R2.64], R5 ;  /* 0x0000000502007985 */ /* 0x001fe2000c101904 */
[----:B------:R-:W-:Y:S05]  /*0750*/  EXIT ;  /* 0x000000000000794d */ /* 0x000fea0003800000 */
        .weak           $__internal_1_$__cuda_sm20_div_rn_f64_full
        .type           $__internal_1_$__cuda_sm20_div_rn_f64_full,@function
        .size           $__internal_1_$__cuda_sm20_div_rn_f64_full,($_Z9compute_pPPfS0_S0_iidd$__internal_accurate_pow - $__internal_1_$__cuda_sm20_div_rn_f64_full)
$__internal_1_$__cuda_sm20_div_rn_f64_full:
[C---:B------:R-:W-:Y:S01]  /*0760*/  FSETP.GEU.AND P0, PT, |R11|.reuse, 1.469367938527859385e-39, PT ;  /* 0x001000000b00780b */ /* 0x040fe20003f0e200 */
[--C-:B------:R-:W-:Y:S01]  /*0770*/  IMAD.MOV.U32 R6, RZ, RZ, R10.reuse ;  /* 0x000000ffff067224 */ /* 0x100fe200078e000a */
[----:B------:R-:W-:Y:S01]  /*0780*/  LOP3.LUT R4, R11, 0x800fffff, RZ, 0xc0, !PT ;  /* 0x800fffff0b047812 */ /* 0x000fe200078ec0ff */
[----:B------:R-:W-:Y:S01]  /*0790*/  IMAD.MOV.U32 R7, RZ, RZ, R11 ;  /* 0x000000ffff077224 */ /* 0x000fe200078e000b */
[C---:B------:R-:W-:Y:S01]  /*07a0*/  FSETP.GEU.AND P2, PT, |R9|.reuse, 1.469367938527859385e-39, PT ;  /* 0x001000000900780b */ /* 0x040fe20003f4e200 */
[----:B------:R-:W-:Y:S01]  /*07b0*/  IMAD.MOV.U32 R16, RZ, RZ, 0x1 ;  /* 0x00000001ff107424 */ /* 0x000fe200078e00ff */
[----:B------:R-:W-:Y:S01]  /*07c0*/  LOP3.LUT R5, R4, 0x3ff00000, RZ, 0xfc, !PT ;  /* 0x3ff0000004057812 */ /* 0x000fe200078efcff */
[----:B------:R-:W-:Y:S01]  /*07d0*/  IMAD.MOV.U32 R4, RZ, RZ, R10 ;  /* 0x000000ffff047224 */ /* 0x000fe200078e000a */
[----:B------:R-:W-:Y:S01]  /*07e0*/  LOP3.LUT R12, R9, 0x7ff00000, RZ, 0xc0, !PT ;  /* 0x7ff00000090c7812 */ /* 0x000fe200078ec0ff */
[----:B------:R-:W-:Y:S01]  /*07f0*/  IMAD.MOV.U32 R10, RZ, RZ, R8 ;  /* 0x000000ffff0a7224 */ /* 0x000fe200078e0008 */
[----:B------:R-:W-:Y:S03]  /*0800*/  BSSY.RECONVERGENT B1, `(.L_x_31) ;  /* 0x0000050000017945 */ /* 0x000fe60003800200 */
[----:B------:R-:W-:-:S04]  /*0810*/  @!P0 DMUL R4, R6, 8.98846567431157953865e+307 ;  /* 0x7fe0000006048828 */ /* 0x000fc80000000000 */
[----:B------:R-:W-:Y:S02]  /*0820*/  @!P2 LOP3.LUT R13, R7, 0x7ff00000, RZ, 0xc0, !PT ;  /* 0x7ff00000070da812 */ /* 0x000fe400078ec0ff */
[----:B------:R-:W0:Y:S02]  /*0830*/  MUFU.RCP64H R17, R5 ;  /* 0x0000000500117308 */ /* 0x000e240000001800 */
[----:B------:R-:W-:Y:S01]  /*0840*/  @!P2 ISETP.GE.U32.AND P3, PT, R12, R13, PT ;  /* 0x0000000d0c00a20c */ /* 0x000fe20003f66070 */
[----:B------:R-:W-:Y:S01]  /*0850*/  IMAD.MOV.U32 R13, RZ, RZ, 0x1ca00000 ;  /* 0x1ca00000ff0d7424 */ /* 0x000fe200078e00ff */
[----:B0-----:R-:W-:-:S08]  /*0860*/  DFMA R14, R16, -R4, 1 ;  /* 0x3ff00000100e742b */ /* 0x001fd00000000804 */
[----:B------:R-:W-:Y:S01]  /*0870*/  DFMA R18, R14, R14, R14 ;  /* 0x0000000e0e12722b */ /* 0x000fe2000000000e */
[----:B------:R-:W-:-:S04]  /*0880*/  LOP3.LUT R15, R11, 0x7ff00000, RZ, 0xc0, !PT ;  /* 0x7ff000000b0f7812 */ /* 0x000fc800078ec0ff */
[----:B------:R-:W-:-:S03]  /*0890*/  ISETP.GE.U32.AND P1, PT, R12, R15, PT ;  /* 0x0000000f0c00720c */ /* 0x000fc60003f26070 */
[----:B------:R-:W-:Y:S01]  /*08a0*/  DFMA R16, R16, R18, R16 ;  /* 0x000000121010722b */ /* 0x000fe20000000010 */
[C---:B------:R-:W-:Y:S01]  /*08b0*/  @!P2 SEL R19, R13.reuse, 0x63400000, !P3 ;  /* 0x634000000d13a807 */ /* 0x040fe20005800000 */
[----:B------:R-:W-:Y:S01]  /*08c0*/  @!P2 IMAD.MOV.U32 R18, RZ, RZ, RZ ;  /* 0x000000ffff12a224 */ /* 0x000fe200078e00ff */
[----:B------:R-:W-:Y:S02]  /*08d0*/  SEL R11, R13, 0x63400000, !P1 ;  /* 0x634000000d0b7807 */ /* 0x000fe40004800000 */
[--C-:B------:R-:W-:Y:S02]  /*08e0*/  @!P2 LOP3.LUT R19, R19, 0x80000000, R9.reuse, 0xf8, !PT ;  /* 0x800000001313a812 */ /* 0x100fe400078ef809 */
[----:B------:R-:W-:Y:S01]  /*08f0*/  LOP3.LUT R11, R11, 0x800fffff, R9, 0xf8, !PT ;  /* 0x800fffff0b0b7812 */ /* 0x000fe200078ef809 */
[----:B------:R-:W-:Y:S01]  /*0900*/  DFMA R20, R16, -R4, 1 ;  /* 0x3ff000001014742b */ /* 0x000fe20000000804 */
[----:B------:R-:W-:-:S06]  /*0910*/  @!P2 LOP3.LUT R19, R19, 0x100000, RZ, 0xfc, !PT ;  /* 0x001000001313a812 */ /* 0x000fcc00078efcff */
[----:B------:R-:W-:Y:S02]  /*0920*/  @!P2 DFMA R10, R10, 2, -R18 ;  /* 0x400000000a0aa82b */ /* 0x000fe40000000812 */
[----:B------:R-:W-:Y:S01]  /*0930*/  DFMA R16, R16, R20, R16 ;  /* 0x000000141010722b */ /* 0x000fe20000000010 */
[----:B------:R-:W-:Y:S02]  /*0940*/  IMAD.MOV.U32 R21, RZ, RZ, R12 ;  /* 0x000000ffff157224 */ /* 0x000fe400078e000c */
[----:B------:R-:W-:Y:S01]  /*0950*/  IMAD.MOV.U32 R20, RZ, RZ, R15 ;  /* 0x000000ffff147224 */ /* 0x000fe200078e000f */
[----:B------:R-:W-:-:S04]  /*0960*/  @!P0 LOP3.LUT R20, R5, 0x7ff00000, RZ, 0xc0, !PT ;  /* 0x7ff0000005148812 */ /* 0x000fc800078ec0ff */
[----:B------:R-:W-:Y:S01]  /*0970*/  @!P2 LOP3.LUT R21, R11, 0x7ff00000, RZ, 0xc0, !PT ;  /* 0x7ff000000b15a812 */ /* 0x000fe200078ec0ff */
[----:B------:R-:W-:Y:S01]  /*0980*/  DMUL R18, R16, R10 ;  /* 0x0000000a10127228 */ /* 0x000fe20000000000 */
[----:B------:R-:W-:-:S03]  /*0990*/  VIADD R23, R20, 0xffffffff ;  /* 0xffffffff14177836 */ /* 0x000fc60000000000 */
[----:B------:R-:W-:-:S04]  /*09a0*/  VIADD R22, R21, 0xffffffff ;  /* 0xffffffff15167836 */ /* 0x000fc80000000000 */
[----:B------:R-:W-:Y:S01]  /*09b0*/  DFMA R14, R18, -R4, R10 ;  /* 0x80000004120e722b */ /* 0x000fe2000000000a */
[----:B------:R-:W-:-:S04]  /*09c0*/  ISETP.GT.U32.AND P0, PT, R22, 0x7feffffe, PT ;  /* 0x7feffffe1600780c */ /* 0x000fc80003f04070 */
[----:B------:R-:W-:-:S03]  /*09d0*/  ISETP.GT.U32.OR P0, PT, R23, 0x7feffffe, P0 ;  /* 0x7feffffe1700780c */ /* 0x000fc60000704470 */
[----:B------:R-:W-:-:S10]  /*09e0*/  DFMA R14, R16, R14, R18 ;  /* 0x0000000e100e722b */ /* 0x000fd40000000012 */
[----:B------:R-:W-:Y:S05]  /*09f0*/  @P0 BRA `(.L_x_32) ;  /* 0x00000000006c0947 */ /* 0x000fea0003800000 */
[----:B------:R-:W-:-:S04]  /*0a00*/  LOP3.LUT R9, R7, 0x7ff00000, RZ, 0xc0, !PT ;  /* 0x7ff0000007097812 */ /* 0x000fc800078ec0ff */
[CC--:B------:R-:W-:Y:S02]  /*0a10*/  VIADDMNMX R8, R12.reuse, -R9.reuse, 0xb9600000, !PT ;  /* 0xb96000000c087446 */ /* 0x0c0fe40007800909 */
[----:B------:R-:W-:Y:S02]  /*0a20*/  ISETP.GE.U32.AND P0, PT, R12, R9, PT ;  /* 0x000000090c00720c */ /* 0x000fe40003f06070 */
[----:B------:R-:W-:Y:S02]  /*0a30*/  VIMNMX R8, PT, PT, R8, 0x46a00000, PT ;  /* 0x46a0000008087848 */ /* 0x000fe40003fe0100 */
[----:B------:R-:W-:-:S05]  /*0a40*/  SEL R13, R13, 0x63400000, !P0 ;  /* 0x634000000d0d7807 */ /* 0x000fca0004000000 */
[----:B------:R-:W-:Y:S02]  /*0a50*/  IMAD.IADD R16, R8, 0x1, -R13 ;  /* 0x0000000108107824 */ /* 0x000fe400078e0a0d */
[----:B------:R-:W-:Y:S02]  /*0a60*/  IMAD.MOV.U32 R8, RZ, RZ, RZ ;  /* 0x000000ffff087224 */ /* 0x000fe400078e00ff */
[----:B------:R-:W-:-:S06]  /*0a70*/  VIADD R9, R16, 0x7fe00000 ;  /* 0x7fe0000010097836 */ /* 0x000fcc0000000000 */
[----:B------:R-:W-:-:S10]  /*0a80*/  DMUL R12, R14, R8 ;  /* 0x000000080e0c7228 */ /* 0x000fd40000000000 */
[----:B------:R-:W-:-:S13]  /*0a90*/  FSETP.GTU.AND P0, PT, |R13|, 1.469367938527859385e-39, PT ;  /* 0x001000000d00780b */ /* 0x000fda0003f0c200 */
[----:B------:R-:W-:Y:S05]  /*0aa0*/  @P0 BRA `(.L_x_33) ;  /* 0x0000000000940947 */ /* 0x000fea0003800000 */
[----:B------:R-:W-:Y:S01]  /*0ab0*/  DFMA R4, R14, -R4, R10 ;  /* 0x800000040e04722b */ /* 0x000fe2000000000a */
[----:B------:R-:W-:-:S09]  /*0ac0*/  IMAD.MOV.U32 R8, RZ, RZ, RZ ;  /* 0x000000ffff087224 */ /* 0x000fd200078e00ff */
[C---:B------:R-:W-:Y:S02]  /*0ad0*/  FSETP.NEU.AND P0, PT, R5.reuse, RZ, PT ;  /* 0x000000ff0500720b */ /* 0x040fe40003f0d000 */
[----:B------:R-:W-:-:S04]  /*0ae0*/  LOP3.LUT R7, R5, 0x80000000, R7, 0x48, !PT ;  /* 0x8000000005077812 */ /* 0x000fc800078e4807 */
[----:B------:R-:W-:-:S07]  /*0af0*/  LOP3.LUT R9, R7, R9, RZ, 0xfc, !PT ;  /* 0x0000000907097212 */ /* 0x000fce00078efcff */
[----:B------:R-:W-:Y:S05]  /*0b00*/  @!P0 BRA `(.L_x_33) ;  /* 0x00000000007c8947 */ /* 0x000fea0003800000 */
[----:B------:R-:W-:Y:S01]  /*0b10*/  IMAD.MOV R5, RZ, RZ, -R16 ;  /* 0x000000ffff057224 */ /* 0x000fe200078e0a10 */
[----:B------:R-:W-:Y:S01]  /*0b20*/  DMUL.RP R8, R14, R8 ;  /* 0x000000080e087228 */ /* 0x000fe20000008000 */
[----:B------:R-:W-:-:S06]  /*0b30*/  IMAD.MOV.U32 R4, RZ, RZ, RZ ;  /* 0x000000ffff047224 */ /* 0x000fcc00078e00ff */
[----:B------:R-:W-:-:S03]  /*0b40*/  DFMA R4, R12, -R4, R14 ;  /* 0x800000040c04722b */ /* 0x000fc6000000000e */
[----:B------:R-:W-:-:S03]  /*0b50*/  LOP3.LUT R7, R9, R7, RZ, 0x3c, !PT ;  /* 0x0000000709077212 */ /* 0x000fc600078e3cff */
[----:B------:R-:W-:-:S04]  /*0b60*/  IADD3 R4, PT, PT, -R16, -0x43300000, RZ ;  /* 0xbcd0000010047810 */ /* 0x000fc80007ffe1ff */
[----:B------:R-:W-:-:S04]  /*0b70*/  FSETP.NEU.AND P0, PT, |R5|, R4, PT ;  /* 0x000000040500720b */ /* 0x000fc80003f0d200 */
[----:B------:R-:W-:Y:S02]  /*0b80*/  FSEL R12, R8, R12, !P0 ;  /* 0x0000000c080c7208 */ /* 0x000fe40004000000 */
[----:B------:R-:W-:Y:S01]  /*0b90*/  FSEL R13, R7, R13, !P0 ;  /* 0x0000000d070d7208 */ /* 0x000fe20004000000 */
[----:B------:R-:W-:Y:S06]  /*0ba0*/  BRA `(.L_x_33) ;  /* 0x0000000000547947 */ /* 0x000fec0003800000 */
.L_x_32:
[----:B------:R-:W-:-:S14]  /*0bb0*/  DSETP.NAN.AND P0, PT, R8, R8, PT ;  /* 0x000000080800722a */ /* 0x000fdc0003f08000 */
[----:B------:R-:W-:Y:S05]  /*0bc0*/  @P0 BRA `(.L_x_34) ;  /* 0x0000000000440947 */ /* 0x000fea0003800000 */
[----:B------:R-:W-:-:S14]  /*0bd0*/  DSETP.NAN.AND P0, PT, R6, R6, PT ;  /* 0x000000060600722a */ /* 0x000fdc0003f08000 */
[----:B------:R-:W-:Y:S05]  /*0be0*/  @P0 BRA `(.L_x_35) ;  /* 0x0000000000300947 */ /* 0x000fea0003800000 */
[----:B------:R-:W-:Y:S01]  /*0bf0*/  ISETP.NE.AND P0, PT, R21, R20, PT ;  /* 0x000000141500720c */ /* 0x000fe20003f05270 */
[----:B------:R-:W-:Y:S02]  /*0c00*/  IMAD.MOV.U32 R12, RZ, RZ, 0x0 ;  /* 0x00000000ff0c7424 */ /* 0x000fe400078e00ff */
[----:B------:R-:W-:-:S10]  /*0c10*/  IMAD.MOV.U32 R13, RZ, RZ, -0x80000 ;  /* 0xfff80000ff0d7424 */ /* 0x000fd400078e00ff */
[----:B------:R-:W-:Y:S05]  /*0c20*/  @!P0 BRA `(.L_x_33) ;  /* 0x0000000000348947 */ /* 0x000fea0003800000 */
[----:B------:R-:W-:Y:S02]  /*0c30*/  ISETP.NE.AND P0, PT, R21, 0x7ff00000, PT ;  /* 0x7ff000001500780c */ /* 0x000fe40003f05270 */
[----:B------:R-:W-:Y:S02]  /*0c40*/  LOP3.LUT R13, R9, 0x80000000, R7, 0x48, !PT ;  /* 0x80000000090d7812 */ /* 0x000fe400078e4807 */
[----:B------:R-:W-:-:S13]  /*0c50*/  ISETP.EQ.OR P0, PT, R20, RZ, !P0 ;  /* 0x000000ff1400720c */ /* 0x000fda0004702670 */
[----:B------:R-:W-:Y:S01]  /*0c60*/  @P0 LOP3.LUT R4, R13, 0x7ff00000, RZ, 0xfc, !PT ;  /* 0x7ff000000d040812 */ /* 0x000fe200078efcff */
[----:B------:R-:W-:Y:S02]  /*0c70*/  @!P0 IMAD.MOV.U32 R12, RZ, RZ, RZ ;  /* 0x000000ffff0c8224 */ /* 0x000fe400078e00ff */
[----:B------:R-:W-:Y:S01]  /*0c80*/  @P0 IMAD.MOV.U32 R12, RZ, RZ, RZ ;  /* 0x000000ffff0c0224 */ /* 0x000fe200078e00ff */
[----:B------:R-:W-:Y:S01]  /*0c90*/  @P0 MOV R13, R4 ;  /* 0x00000004000d0202 */ /* 0x000fe20000000f00 */
[----:B------:R-:W-:Y:S06]  /*0ca0*/  BRA `(.L_x_33) ;  /* 0x0000000000147947 */ /* 0x000fec0003800000 */
.L_x_35:
[----:B------:R-:W-:Y:S01]  /*0cb0*/  LOP3.LUT R13, R7, 0x80000, RZ, 0xfc, !PT ;  /* 0x00080000070d7812 */ /* 0x000fe200078efcff */
[----:B------:R-:W-:Y:S01]  /*0cc0*/  IMAD.MOV.U32 R12, RZ, RZ, R6 ;  /* 0x000000ffff0c7224 */ /* 0x000fe200078e0006 */
[----:B------:R-:W-:Y:S06]  /*0cd0*/  BRA `(.L_x_33) ;  /* 0x0000000000087947 */ /* 0x000fec0003800000 */
.L_x_34:
[----:B------:R-:W-:Y:S01]  /*0ce0*/  LOP3.LUT R13, R9, 0x80000, RZ, 0xfc, !PT ;  /* 0x00080000090d7812 */ /* 0x000fe200078efcff */
[----:B------:R-:W-:-:S07]  /*0cf0*/  IMAD.MOV.U32 R12, RZ, RZ, R8 ;  /* 0x000000ffff0c7224 */ /* 0x000fce00078e0008 */
.L_x_33:
[----:B------:R-:W-:Y:S05]  /*0d00*/  BSYNC.RECONVERGENT B1 ;  /* 0x0000000000017941 */ /* 0x000fea0003800200 */
.L_x_31:
[----:B------:R-:W-:Y:S02]  /*0d10*/  IMAD.MOV.U32 R4, RZ, RZ, R0 ;  /* 0x000000ffff047224 */ /* 0x000fe400078e0000 */
[----:B------:R-:W-:-:S04]  /*0d20*/  IMAD.MOV.U32 R5, RZ, RZ, 0x0 ;  /* 0x00000000ff057424 */ /* 0x000fc800078e00ff */
[----:B------:R-:W-:Y:S05]  /*0d30*/  RET.REL.NODEC R4 `(_Z9compute_pPPfS0_S0_iidd) ;  /* 0xfffffff004b07950 */ /* 0x000fea0003c3ffff */
        .type           $_Z9compute_pPPfS0_S0_iidd$__internal_accurate_pow,@function
        .size           $_Z9compute_pPPfS0_S0_iidd$__internal_accurate_pow,(.L_x_66 - $_Z9compute_pPPfS0_S0_iidd$__internal_accurate_pow)
$_Z9compute_pPPfS0_S0_iidd$__internal_accurate_pow:
[----:B------:R-:W-:Y:S01]  /*0d40*/  ISETP.GT.U32.AND P0, PT, R27, 0xfffff, PT ;  /* 0x000fffff1b00780c */ /* 0x000fe20003f04070 */
[----:B------:R-:W-:Y:S01]  /*0d50*/  IMAD.MOV.U32 R12, RZ, RZ, R27 ;  /* 0x000000ffff0c7224 */ /* 0x000fe200078e001b */
[----:B------:R-:W-:Y:S01]  /*0d60*/  UMOV UR6, 0x7d2cafe2 ;  /* 0x7d2cafe200067882 */ /* 0x000fe20000000000 */
[----:B------:R-:W-:Y:S01]  /*0d70*/  IMAD.MOV.U32 R14, RZ, RZ, R26 ;  /* 0x000000ffff0e7224 */ /* 0x000fe200078e001a */
[----:B------:R-:W-:Y:S01]  /*0d80*/  UMOV UR7, 0x3eb0f5ff ;  /* 0x3eb0f5ff00077882 */ /* 0x000fe20000000000 */
[----:B------:R-:W-:Y:S01]  /*0d90*/  IMAD.MOV.U32 R16, RZ, RZ, RZ ;  /* 0x000000ffff107224 */ /* 0x000fe200078e00ff */
[----:B------:R-:W-:Y:S01]  /*0da0*/  UMOV UR8, 0x3b39803f ;  /* 0x3b39803f00087882 */ /* 0x000fe20000000000 */
[----:B------:R-:W-:Y:S01]  /*0db0*/  IMAD.MOV.U32 R22, RZ, RZ, 0x41ad3b5a ;  /* 0x41ad3b5aff167424 */ /* 0x000fe200078e00ff */
[----:B------:R-:W-:Y:S01]  /*0dc0*/  UMOV UR9, 0x3c7abc9e ;  /* 0x3c7abc9e00097882 */ /* 0x000fe20000000000 */
[----:B------:R-:W-:-:S04]  /*0dd0*/  IMAD.MOV.U32 R23, RZ, RZ, 0x3ed0f5d2 ;  /* 0x3ed0f5d2ff177424 */ /* 0x000fc800078e00ff */
[----:B------:R-:W-:-:S10]  /*0de0*/  @!P0 DMUL R10, R26, 1.80143985094819840000e+16 ;  /* 0x435000001a0a8828 */ /* 0x000fd40000000000 */
[----:B------:R-:W-:Y:S02]  /*0df0*/  @!P0 IMAD.MOV.U32 R12, RZ, RZ, R11 ;  /* 0x000000ffff0c8224 */ /* 0x000fe400078e000b */
[----:B------:R-:W-:Y:S01]  /*0e00*/  @!P0 IMAD.MOV.U32 R14, RZ, RZ, R10 ;  /* 0x000000ffff0e8224 */ /* 0x000fe200078e000a */
[----:B------:R-:W-:Y:S02]  /*0e10*/  SHF.R.U32.HI R10, RZ, 0x14, R27 ;  /* 0x00000014ff0a7819 */ /* 0x000fe4000001161b */
[----:B------:R-:W-:Y:S02]  /*0e20*/  LOP3.LUT R12, R12, 0x800fffff, RZ, 0xc0, !PT ;  /* 0x800fffff0c0c7812 */ /* 0x000fe400078ec0ff */
[----:B------:R-:W-:Y:S02]  /*0e30*/  @!P0 LEA.HI R10, R11, 0xffffffca, RZ, 0xc ;  /* 0xffffffca0b0a8811 */ /* 0x000fe400078f60ff */
[----:B------:R-:W-:Y:S02]  /*0e40*/  LOP3.LUT R15, R12, 0x3ff00000, RZ, 0xfc, !PT ;  /* 0x3ff000000c0f7812 */ /* 0x000fe400078efcff */
[----:B------:R-:W-:-:S02]  /*0e50*/  IADD3 R11, PT, PT, R10, -0x3ff, RZ ;  /* 0xfffffc010a0b7810 */ /* 0x000fc40007ffe0ff */
[----:B------:R-:W-:-:S13]  /*0e60*/  ISETP.GE.U32.AND P1, PT, R15, 0x3ff6a09f, PT ;  /* 0x3ff6a09f0f00780c */ /* 0x000fda0003f26070 */
[----:B------:R-:W-:Y:S02]  /*0e70*/  @P1 VIADD R13, R15, 0xfff00000 ;  /* 0xfff000000f0d1836 */ /* 0x000fe40000000000 */
[----:B------:R-:W-:Y:S02]  /*0e80*/  @P1 VIADD R11, R10, 0xfffffc02 ;  /* 0xfffffc020a0b1836 */ /* 0x000fe40000000000 */
[----:B------:R-:W-:-:S06]  /*0e90*/  @P1 IMAD.MOV.U32 R15, RZ, RZ, R13 ;  /* 0x000000ffff0f1224 */ /* 0x000fcc00078e000d */
[C---:B------:R-:W-:Y:S02]  /*0ea0*/  DADD R18, R14.reuse, 1 ;  /* 0x3ff000000e127429 */ /* 0x040fe40000000000 */
[----:B------:R-:W-:-:S04]  /*0eb0*/  DADD R14, R14, -1 ;  /* 0xbff000000e0e7429 */ /* 0x000fc80000000000 */
[----:B------:R-:W0:Y:S02]  /*0ec0*/  MUFU.RCP64H R17, R19 ;  /* 0x0000001300117308 */ /* 0x000e240000001800 */
[----:B0-----:R-:W-:-:S08]  /*0ed0*/  DFMA R12, -R18, R16, 1 ;  /* 0x3ff00000120c742b */ /* 0x001fd00000000110 */
[----:B------:R-:W-:-:S08]  /*0ee0*/  DFMA R12, R12, R12, R12 ;  /* 0x0000000c0c0c722b */ /* 0x000fd0000000000c */
[----:B------:R-:W-:-:S08]  /*0ef0*/  DFMA R16, R16, R12, R16 ;  /* 0x0000000c1010722b */ /* 0x000fd00000000010 */
[----:B------:R-:W-:-:S08]  /*0f00*/  DMUL R12, R14, R16 ;  /* 0x000000100e0c7228 */ /* 0x000fd00000000000 */
[----:B------:R-:W-:-:S08]  /*0f10*/  DFMA R12, R14, R16, R12 ;  /* 0x000000100e0c722b */ /* 0x000fd0000000000c */
[----:B------:R-:W-:-:S08]  /*0f20*/  DMUL R20, R12, R12 ;  /* 0x0000000c0c147228 */ /* 0x000fd00000000000 */
        /* <DEDUP_REMOVED lines=11> */
[----:B------:R-:W-:Y:S01]  /*0fe0*/  UMOV UR7, 0x3f624924 ;  /* 0x3f62492400077882 */ /* 0x000fe20000000000 */
[----:B------:R-:W-:-:S05]  /*0ff0*/  DADD R18, R14, -R12 ;  /* 0x000000000e127229 */ /* 0x000fca000000080c */
[----:B------:R-:W-:Y:S01]  /*1000*/  DFMA R22, R20, R22, UR6 ;  /* 0x0000000614167e2b */ /* 0x000fe20008000016 */
[----:B------:R-:W-:Y:S01]  /*1010*/  UMOV UR6, 0x99999dfb ;  /* 0x99999dfb00067882 */ /* 0x000fe20000000000 */
[----:B------:R-:W-:Y:S01]  /*1020*/  UMOV UR7, 0x3f899999 ;  /* 0x3f89999900077882 */ /* 0x000fe20000000000 */
[----:B------:R-:W-:-:S05]  /*1030*/  DADD R18, R18, R18 ;  /* 0x0000000012127229 */ /* 0x000fca0000000012 */
[----:B------:R-:W-:Y:S01]  /*1040*/  DFMA R22, R20, R22, UR6 ;  /* 0x0000000614167e2b */ /* 0x000fe20008000016 */
[----:B------:R-:W-:Y:S01]  /*1050*/  UMOV UR6, 0x55555555 ;  /* 0x5555555500067882 */ /* 0x000fe20000000000 */
[----:B------:R-:W-:Y:S01]  /*1060*/  UMOV UR7, 0x3fb55555 ;  /* 0x3fb5555500077882 */ /* 0x000fe20000000000 */
[----:B------:R-:W-:-:S05]  /*1070*/  DFMA R18, R14, -R12, R18 ;  /* 0x8000000c0e12722b */ /* 0x000fca0000000012 */
[----:B------:R-:W-:-:S03]  /*1080*/  DFMA R14, R20, R22, UR6 ;  /* 0x00000006140e7e2b */ /* 0x000fc60008000016 */
[----:B------:R-:W-:Y:S02]  /*1090*/  DMUL R16, R16, R18 ;  /* 0x0000001210107228 */ /* 0x000fe40000000000 */
[----:B------:R-:W-:-:S03]  /*10a0*/  DMUL R18, R12, R12 ;  /* 0x0000000c0c127228 */ /* 0x000fc60000000000 */
[----:B------:R-:W-:Y:S01]  /*10b0*/  DADD R24, -R14, UR6 ;  /* 0x000000060e187e29 */ /* 0x000fe20008000100 */
[----:B------:R-:W-:Y:S01]  /*10c0*/  UMOV UR6, 0xb9e7b0 ;  /* 0x00b9e7b000067882 */ /* 0x000fe20000000000 */
[----:B------:R-:W-:-:S03]  /*10d0*/  UMOV UR7, 0x3c46a4cb ;  /* 0x3c46a4cb00077882 */ /* 0x000fc60000000000 */
[----:B------:R-:W-:-:S03]  /*10e0*/  DMUL R26, R12, R18 ;  /* 0x000000120c1a7228 */ /* 0x000fc60000000000 */
[----:B------:R-:W-:Y:S02]  /*10f0*/  DFMA R20, R20, R22, R24 ;  /* 0x000000161414722b */ /* 0x000fe40000000018 */
[----:B------:R-:W-:Y:S01]  /*1100*/  DFMA R22, R12, R12, -R18 ;  /* 0x0000000c0c16722b */ /* 0x000fe20000000812 */
[----:B------:R-:W-:Y:S02]  /*1110*/  VIADD R25, R17, 0x100000 ;  /* 0x0010000011197836 */ /* 0x000fe40000000000 */
[----:B------:R-:W-:-:S03]  /*1120*/  IMAD.MOV.U32 R24, RZ, RZ, R16 ;  /* 0x000000ffff187224 */ /* 0x000fc600078e0010 */
[----:B------:R-:W-:Y:S01]  /*1130*/  DADD R20, R20, -UR6 ;  /* 0x8000000614147e29 */ /* 0x000fe20008000000 */
[----:B------:R-:W-:Y:S01]  /*1140*/  UMOV UR6, 0x80000000 ;  /* 0x8000000000067882 */ /* 0x000fe20000000000 */
[----:B------:R-:W-:Y:S01]  /*1150*/  UMOV UR7, 0x43300000 ;  /* 0x4330000000077882 */ /* 0x000fe20000000000 */
[C---:B------:R-:W-:Y:S02]  /*1160*/  DFMA R24, R12.reuse, R24, R22 ;  /* 0x000000180c18722b */ /* 0x040fe40000000016 */
[----:B------:R-:W-:-:S08]  /*1170*/  DFMA R22, R12, R18, -R26 ;  /* 0x000000120c16722b */ /* 0x000fd0000000081a */
[----:B------:R-:W-:Y:S02]  /*1180*/  DFMA R22, R16, R18, R22 ;  /* 0x000000121016722b */ /* 0x000fe40000000016 */
[----:B------:R-:W-:-:S06]  /*1190*/  DADD R18, R14, R20 ;  /* 0x000000000e127229 */ /* 0x000fcc0000000014 */
[----:B------:R-:W-:Y:S02]  /*11a0*/  DFMA R22, R12, R24, R22 ;  /* 0x000000180c16722b */ /* 0x000fe40000000016 */
[----:B------:R-:W-:Y:S02]  /*11b0*/  DADD R24, R14, -R18 ;  /* 0x000000000e187229 */ /* 0x000fe40000000812 */
[----:B------:R-:W-:-:S06]  /*11c0*/  DMUL R14, R18, R26 ;  /* 0x0000001a120e7228 */ /* 0x000fcc0000000000 */
[----:B------:R-:W-:Y:S02]  /*11d0*/  DADD R24, R20, R24 ;  /* 0x0000000014187229 */ /* 0x000fe40000000018 */
[----:B------:R-:W-:-:S08]  /*11e0*/  DFMA R20, R18, R26, -R14 ;  /* 0x0000001a1214722b */ /* 0x000fd0000000080e */
[----:B------:R-:W-:-:S08]  /*11f0*/  DFMA R20, R18, R22, R20 ;  /* 0x000000161214722b */ /* 0x000fd00000000014 */
[----:B------:R-:W-:-:S08]  /*1200*/  DFMA R24, R24, R26, R20 ;  /* 0x0000001a1818722b */ /* 0x000fd00000000014 */
[----:B------:R-:W-:-:S08]  /*1210*/  DADD R20, R14, R24 ;  /* 0x000000000e147229 */ /* 0x000fd00000000018 */
[--C-:B------:R-:W-:Y:S02]  /*1220*/  DADD R18, R12, R20.reuse ;  /* 0x000000000c127229 */ /* 0x100fe40000000014 */
[----:B------:R-:W-:-:S06]  /*1230*/  DADD R14, R14, -R20 ;  /* 0x000000000e0e7229 */ /* 0x000fcc0000000814 */
[----:B------:R-:W-:Y:S02]  /*1240*/  DADD R12, R12, -R18 ;  /* 0x000000000c0c7229 */ /* 0x000fe40000000812 */
[----:B------:R-:W-:-:S06]  /*1250*/  DADD R14, R24, R14 ;  /* 0x00000000180e7229 */ /* 0x000fcc000000000e */
[----:B------:R-:W-:-:S08]  /*1260*/  DADD R12, R20, R12 ;  /* 0x00000000140c7229 */ /* 0x000fd0000000000c */
[----:B------:R-:W-:-:S08]  /*1270*/  DADD R12, R14, R12 ;  /* 0x000000000e0c7229 */ /* 0x000fd0000000000c */
[----:B------:R-:W-:Y:S01]  /*1280*/  DADD R16, R16, R12 ;  /* 0x0000000010107229 */ /* 0x000fe2000000000c */
[----:B------:R-:W-:Y:S01]  /*1290*/  LOP3.LUT R12, R11, 0x80000000, RZ, 0x3c, !PT ;  /* 0x800000000b0c7812 */ /* 0x000fe200078e3cff */
[----:B------:R-:W-:-:S06]  /*12a0*/  IMAD.MOV.U32 R13, RZ, RZ, 0x43300000 ;  /* 0x43300000ff0d7424 */ /* 0x000fcc00078e00ff */
[----:B------:R-:W-:Y:S02]  /*12b0*/  DADD R14, R18, R16 ;  /* 0x00000000120e7229 */ /* 0x000fe40000000010 */
[----:B------:R-:W-:Y:S01]  /*12c0*/  DADD R12, R12, -UR6 ;  /* 0x800000060c0c7e29 */ /* 0x000fe20008000000 */
[----:B------:R-:W-:Y:S01]  /*12d0*/  UMOV UR6, 0xfefa39ef ;  /* 0xfefa39ef00067882 */ /* 0x000fe20000000000 */
[----:B------:R-:W-:-:S04]  /*12e0*/  UMOV UR7, 0x3fe62e42 ;  /* 0x3fe62e4200077882 */ /* 0x000fc80000000000 */
[--C-:B------:R-:W-:Y:S02]  /*12f0*/  DADD R18, R18, -R14.reuse ;  /* 0x0000000012127229 */ /* 0x100fe4000000080e */
[----:B------:R-:W-:-:S06]  /*1300*/  DFMA R10, R12, UR6, R14 ;  /* 0x000000060c0a7c2b */ /* 0x000fcc000800000e */
[----:B------:R-:W-:Y:S02]  /*1310*/  DADD R18, R16, R18 ;  /* 0x0000000010127229 */ /* 0x000fe40000000012 */
[----:B------:R-:W-:-:S08]  /*1320*/  DFMA R20, R12, -UR6, R10 ;  /* 0x800000060c147c2b */ /* 0x000fd0000800000a */
[----:B------:R-:W-:-:S08]  /*1330*/  DADD R20, -R14, R20 ;  /* 0x000000000e147229 */ /* 0x000fd00000000114 */
[----:B------:R-:W-:-:S08]  /*1340*/  DADD R18, R18, -R20 ;  /* 0x0000000012127229 */ /* 0x000fd00000000814 */
[----:B------:R-:W-:-:S08]  /*1350*/  DFMA R18, R12, UR8, R18 ;  /* 0x000000080c127c2b */ /* 0x000fd00008000012 */
[----:B------:R-:W-:-:S08]  /*1360*/  DADD R12, R10, R18 ;  /* 0x000000000a0c7229 */ /* 0x000fd00000000012 */
[----:B------:R-:W-:Y:S02]  /*1370*/  DADD R14, R10, -R12 ;  /* 0x000000000a0e7229 */ /* 0x000fe4000000080c */
[----:B------:R-:W-:-:S06]  /*1380*/  DMUL R10, R12, 2 ;  /* 0x400000000c0a7828 */ /* 0x000fcc0000000000 */
[----:B------:R-:W-:Y:S02]  /*1390*/  DADD R14, R18, R14 ;  /* 0x00000000120e7229 */ /* 0x000fe4000000000e */
[----:B------:R-:W-:-:S08]  /*13a0*/  DFMA R16, R12, 2, -R10 ;  /* 0x400000000c10782b */ /* 0x000fd0000000080a */
[----:B------:R-:W-:Y:S01]  /*13b0*/  DFMA R16, R14, 2, R16 ;  /* 0x400000000e10782b */ /* 0x000fe20000000010 */
[----:B------:R-:W-:Y:S02]  /*13c0*/  IMAD.MOV.U32 R14, RZ, RZ, 0x652b82fe ;  /* 0x652b82feff0e7424 */ /* 0x000fe400078e00ff */
[----:B------:R-:W-:-:S05]  /*13d0*/  IMAD.MOV.U32 R15, RZ, RZ, 0x3ff71547 ;  /* 0x3ff71547ff0f7424 */ /* 0x000fca00078e00ff */
        /* <DEDUP_REMOVED lines=11> */
[----:B------:R-:W-:Y:S01]  /*1490*/  IMAD.MOV.U32 R20, RZ, RZ, -0x35dec16 ;  /* 0xfca213eaff147424 */ /* 0x000fe200078e00ff */
[----:B------:R-:W-:Y:S01]  /*14a0*/  UMOV UR7, 0x3e5ade15 ;  /* 0x3e5ade1500077882 */ /* 0x000fe20000000000 */
[----:B------:R-:W-:-:S06]  /*14b0*/  IMAD.MOV.U32 R21, RZ, RZ, 0x3e928af3 ;  /* 0x3e928af3ff157424 */ /* 0x000fcc00078e00ff */
        /* <DEDUP_REMOVED lines=27> */
[----:B------:R-:W-:Y:S02]  /*1670*/  IMAD R11, R14, 0x100000, R19 ;  /* 0x001000000e0b7824 */ /* 0x000fe400078e0213 */
[----:B------:R-:W-:Y:S01]  /*1680*/  IMAD.MOV.U32 R10, RZ, RZ, R18 ;  /* 0x000000ffff0a7224 */ /* 0x000fe200078e0012 */
        /* <DEDUP_REMOVED lines=11> */
[----:B------:R-:W-:Y:S01]  /*1740*/  LEA R11, R10, 0x3ff00000, 0x14 ;  /* 0x3ff000000a0b7811 */ /* 0x000fe200078ea0ff */
[----:B------:R-:W-:-:S06]  /*1750*/  IMAD.MOV.U32 R10, RZ, RZ, RZ ;  /* 0x000000ffff0a7224 */ /* 0x000fcc00078e00ff */
[----:B------:R-:W-:-:S11]  /*1760*/  DMUL R10, R18, R10 ;  /* 0x0000000a120a7228 */ /* 0x000fd60000000000 */
.L_x_36:
[----:B------:R-:W-:Y:S01]  /*1770*/  DFMA R16, R16, R10, R10 ;  /* 0x0000000a1010722b */ /* 0x000fe2000000000a */
[----:B------:R-:W-:Y:S01]  /*1780*/  IMAD.MOV.U32 R12, RZ, RZ, R0 ;  /* 0x000000ffff0c7224 */ /* 0x000fe200078e0000 */
[----:B------:R-:W-:Y:S01]  /*1790*/  DSETP.NEU.AND P0, PT, |R10|, +INF , PT ;  /* 0x7ff000000a00742a */ /* 0x000fe20003f0d200 */
[----:B------:R-:W-:-:S07]  /*17a0*/  IMAD.MOV.U32 R13, RZ, RZ, 0x0 ;  /* 0x00000000ff0d7424 */ /* 0x000fce00078e00ff */
[----:B------:R-:W-:Y:S02]  /*17b0*/  FSEL R10, R10, R16, !P0 ;  /* 0x000000100a0a7208 */ /* 0x000fe40004000000 */
[----:B------:R-:W-:Y:S01]  /*17c0*/  FSEL R11, R11, R17, !P0 ;  /* 0x000000110b0b7208 */ /* 0x000fe20004000000 */
[----:B------:R-:W-:Y:S06]  /*17d0*/  RET.REL.NODEC R12 `(_Z9compute_pPPfS0_S0_iidd) ;  /* 0xffffffe80c087950 */ /* 0x000fec0003c3ffff */
.L_x_37:
        /* <DEDUP_REMOVED lines=10> */
.L_x_66:


//--------------------- .text._Z9compute_bPPfS0_S0_iidddd --------------------------
	.section	.text._Z9compute_bPPfS0_S0_iidddd,"ax",@progbits
	.align	128
        .global         _Z9compute_bPPfS0_S0_iidddd
        .type           _Z9compute_bPPfS0_S0_iidddd,@function
        .size           _Z9compute_bPPfS0_S0_iidddd,(.L_x_69 - _Z9compute_bPPfS0_S0_iidddd)
        .other          _Z9compute_bPPfS0_S0_iidddd,@"STO_CUDA_ENTRY STV_DEFAULT"
_Z9compute_bPPfS0_S0_iidddd:
.text._Z9compute_bPPfS0_S0_iidddd:
        /* <DEDUP_REMOVED lines=17> */
[----:B------:R-:W0:Y:S01]  /*0110*/  LDC R0, c[0x0][0x3b4] ;  /* 0x0000ed00ff007b82 */ /* 0x000e220000000800 */
[----:B------:R-:W1:Y:S07]  /*0120*/  LDCU.64 UR10, c[0x0][0x358] ;  /* 0x00006b00ff0a77ac */ /* 0x000e6e0008000a00 */
[----:B------:R-:W2:Y:S01]  /*0130*/  LDC.64 R8, c[0x0][0x3b0] ;  /* 0x0000ec00ff087b82 */ /* 0x000ea20000000a00 */
[----:B0-----:R-:W2:Y:S01]  /*0140*/  MUFU.RCP64H R3, R0 ;  /* 0x0000000000037308 */ /* 0x001ea20000001800 */
[----:B------:R-:W-:-:S05]  /*0150*/  VIADD R2, R0, 0x300402 ;  /* 0x0030040200027836 */ /* 0x000fca0000000000 */
[----:B------:R-:W-:Y:S01]  /*0160*/  FSETP.GEU.AND P0, PT, |R2|, 5.8789094863358348022e-39, PT ;  /* 0x004004020200780b */ /* 0x000fe20003f0e200 */
[----:B--2---:R-:W-:-:S08]  /*0170*/  DFMA R4, R2, -R8, 1 ;  /* 0x3ff000000204742b */ /* 0x004fd00000000808 */
[----:B------:R-:W-:-:S08]  /*0180*/  DFMA R4, R4, R4, R4 ;  /* 0x000000040404722b */ /* 0x000fd00000000004 */
[----:B------:R-:W-:-:S08]  /*0190*/  DFMA R4, R2, R4, R2 ;  /* 0x000000040204722b */ /* 0x000fd00000000002 */
[----:B------:R-:W-:-:S08]  /*01a0*/  DFMA R8, R4, -R8, 1 ;  /* 0x3ff000000408742b */ /* 0x000fd00000000808 */
[----:B------:R-:W-:-:S10]  /*01b0*/  DFMA R8, R4, R8, R4 ;  /* 0x000000080408722b */ /* 0x000fd40000000004 */
[----:B------:R-:W-:Y:S02]  /*01c0*/  R2UR UR4, R8 ;  /* 0x00000000080472ca */ /* 0x000fe400000e0000 */
[----:B------:R-:W-:Y:S01]  /*01d0*/  R2UR UR5, R9 ;  /* 0x00000000090572ca */ /* 0x000fe200000e0000 */
[----:B-1----:R-:W-:-:S14]  /*01e0*/  @P0 BRA `(.L_x_38) ;  /* 0x0000000000100947 */ /* 0x002fdc0003800000 */
[----:B------:R-:W-:-:S05]  /*01f0*/  LOP3.LUT R0, R0, 0x7fffffff, RZ, 0xc0, !PT ;  /* 0x7fffffff00007812 */ /* 0x000fca00078ec0ff */
[----:B------:R-:W-:Y:S01]  /*0200*/  VIADD R4, R0, 0xfff00000 ;  /* 0xfff0000000047836 */ /* 0x000fe20000000000 */
[----:B------:R-:W-:-:S07]  /*0210*/  MOV R0, 0x230 ;  /* 0x0000023000007802 */ /* 0x000fce0000000f00 */
[----:B------:R-:W-:Y:S05]  /*0220*/  CALL.REL.NOINC `($__internal_2_$__cuda_sm20_dblrcp_rn_slowpath_v3) ;  /* 0x0000000c00a47944 */ /* 0x000fea0003c00000 */
.L_x_38:
[----:B------:R-:W0:Y:S01]  /*0230*/  LDC.64 R12, c[0x0][0x380] ;  /* 0x0000e000ff0c7b82 */ /* 0x000e220000000a00 */
[----:B------:R-:W-:-:S07]  /*0240*/  VIADD R9, R6, 0xffffffff ;  /* 0xffffffff06097836 */ /* 0x000fce0000000000 */
[----:B------:R-:W1:Y:S01]  /*0250*/  LDC.64 R10, c[0x0][0x3a0] ;  /* 0x0000e800ff0a7b82 */ /* 0x000e620000000a00 */
[----:B0-----:R-:W-:-:S05]  /*0260*/  IMAD.WIDE.U32 R12, R7, 0x8, R12 ;  /* 0x00000008070c7825 */ /* 0x001fca00078e000c */
[----:B------:R-:W2:Y:S01]  /*0270*/  LDG.E.64 R2, desc[UR10][R12.64] ;  /* 0x0000000a0c027981 */ /* 0x000ea2000c1e1b00 */
[----:B-1----:R-:W-:-:S10]  /*0280*/  DADD R10, R10, R10 ;  /* 0x000000000a0a7229 */ /* 0x002fd4000000000a */
[----:B------:R-:W-:Y:S02]  /*0290*/  R2UR UR7, R11 ;  /* 0x000000000b0772ca */ /* 0x000fe400000e0000 */
[----:B------:R-:W-:-:S11]  /*02a0*/  R2UR UR6, R10 ;  /* 0x000000000a0672ca */ /* 0x000fd600000e0000 */
[----:B------:R-:W0:Y:S01]  /*02b0*/  MUFU.RCP64H R11, UR7 ;  /* 0x00000007000b7d08 */ /* 0x000e220008001800 */
[----:B--2---:R-:W-:-:S04]  /*02c0*/  IMAD.WIDE.U32 R4, R6, 0x4, R2 ;  /* 0x0000000406047825 */ /* 0x004fc800078e0002 */
[----:B------:R-:W-:Y:S01]  /*02d0*/  IMAD.WIDE.U32 R2, R9, 0x4, R2 ;  /* 0x0000000409027825 */ /* 0x000fe200078e0002 */
[----:B------:R1:W2:Y:S05]  /*02e0*/  LD.E R0, desc[UR10][R4.64+0x4] ;  /* 0x0000040a04007980 */ /* 0x0002aa000c101900 */
[----:B------:R-:W2:Y:S01]  /*02f0*/  LD.E R3, desc[UR10][R2.64] ;  /* 0x0000000a02037980 */ /* 0x000ea2000c101900 */
[----:B------:R-:W-:Y:S01]  /*0300*/  IMAD.U32 R14, RZ, RZ, UR6 ;  /* 0x00000006ff0e7e24 */ /* 0x000fe2000f8e00ff */
[----:B------:R-:W-:Y:S01]  /*0310*/  MOV R15, UR7 ;  /* 0x00000007000f7c02 */ /* 0x000fe20008000f00 */
[----:B------:R-:W-:Y:S01]  /*0320*/  IMAD.MOV.U32 R10, RZ, RZ, 0x1 ;  /* 0x00000001ff0a7424 */ /* 0x000fe200078e00ff */
[----:B------:R-:W-:Y:S01]  /*0330*/  BSSY.RECONVERGENT B0, `(.L_x_39) ;  /* 0x000001c000007945 */ /* 0x000fe20003800200 */
[----:B-1----:R-:W-:-:S02]  /*0340*/  IMAD.U32 R4, RZ, RZ, UR6 ;  /* 0x00000006ff047e24 */ /* 0x002fc4000f8e00ff */
[----:B------:R-:W-:Y:S02]  /*0350*/  IMAD.U32 R5, RZ, RZ, UR7 ;  /* 0x00000007ff057e24 */ /* 0x000fe4000f8e00ff */
[----:B0-----:R-:W-:-:S08]  /*0360*/  DFMA R14, R10, -R14, 1 ;  /* 0x3ff000000a0e742b */ /* 0x001fd0000000080e */
[----:B------:R-:W-:-:S08]  /*0370*/  DFMA R14, R14, R14, R14 ;  /* 0x0000000e0e0e722b */ /* 0x000fd0000000000e */
[----:B------:R-:W-:Y:S01]  /*0380*/  DFMA R14, R10, R14, R10 ;  /* 0x0000000e0a0e722b */ /* 0x000fe2000000000a */
[----:B--2---:R-:W-:-:S07]  /*0390*/  FADD R0, R0, -R3 ;  /* 0x8000000300007221 */ /* 0x004fce0000000000 */
[C---:B------:R-:W-:Y:S01]  /*03a0*/  DFMA R2, R14.reuse, -R4, 1 ;  /* 0x3ff000000e02742b */ /* 0x040fe20000000804 */
[----:B------:R-:W0:Y:S07]  /*03b0*/  F2F.F64.F32 R16, R0 ;  /* 0x0000000000107310 */ /* 0x000e2e0000201800 */
[----:B------:R-:W-:-:S08]  /*03c0*/  DFMA R2, R14, R2, R14 ;  /* 0x000000020e02722b */ /* 0x000fd0000000000e */
[----:B0-----:R-:W-:Y:S01]  /*03d0*/  DMUL R4, R16, R2 ;  /* 0x0000000210047228 */ /* 0x001fe20000000000 */
[----:B------:R-:W-:-:S07]  /*03e0*/  FSETP.GEU.AND P1, PT, |R17|, 6.5827683646048100446e-37, PT ;  /* 0x036000001100780b */ /* 0x000fce0003f2e200 */
[----:B------:R-:W-:-:S08]  /*03f0*/  DFMA R10, R4, -UR6, R16 ;  /* 0x80000006040a7c2b */ /* 0x000fd00008000010 */
[----:B------:R-:W-:-:S10]  /*0400*/  DFMA R2, R2, R10, R4 ;  /* 0x0000000a0202722b */ /* 0x000fd40000000004 */
[----:B------:R-:W-:-:S05]  /*0410*/  FFMA R4, RZ, UR7, R3 ;  /* 0x00000007ff047c23 */ /* 0x000fca0008000003 */
[----:B------:R-:W-:-:S13]  /*0420*/  FSETP.GT.AND P0, PT, |R4|, 1.469367938527859385e-39, PT ;  /* 0x001000000400780b */ /* 0x000fda0003f04200 */
[----:B------:R-:W-:Y:S05]  /*0430*/  @P0 BRA P1, `(.L_x_40) ;  /* 0x00000000002c0947 */ /* 0x000fea0000800000 */
[----:B------:R-:W-:Y:S01]  /*0440*/  IMAD.U32 R5, RZ, RZ, UR7 ;  /* 0x00000007ff057e24 */ /* 0x000fe2000f8e00ff */
[----:B------:R-:W-:Y:S01]  /*0450*/  MOV R3, UR7 ;  /* 0x0000000700037c02 */ /* 0x000fe20008000f00 */
[----:B------:R-:W-:Y:S01]  /*0460*/  IMAD.U32 R2, RZ, RZ, UR6 ;  /* 0x00000006ff027e24 */ /* 0x000fe2000f8e00ff */
[----:B------:R-:W-:Y:S01]  /*0470*/  MOV R0, 0x4d0 ;  /* 0x000004d000007802 */ /* 0x000fe20000000f00 */
[----:B------:R-:W-:Y:S01]  /*0480*/  IMAD.U32 R4, RZ, RZ, UR6 ;  /* 0x00000006ff047e24 */ /* 0x000fe2000f8e00ff */
[----:B------:R-:W-:Y:S01]  /*0490*/  MOV R23, R5 ;  /* 0x0000000500177202 */ /* 0x000fe20000000f00 */
[----:B------:R-:W-:Y:S02]  /*04a0*/  IMAD.MOV.U32 R21, RZ, RZ, R17 ;  /* 0x000000ffff157224 */ /* 0x000fe400078e0011 */
[----:B------:R-:W-:-:S07]  /*04b0*/  IMAD.MOV.U32 R20, RZ, RZ, R2 ;  /* 0x000000ffff147224 */ /* 0x000fce00078e0002 */
[----:B------:R-:W-:Y:S05]  /*04c0*/  CALL.REL.NOINC `($__internal_3_$__cuda_sm20_div_rn_f64_full) ;  /* 0x0000000c00b07944 */ /* 0x000fea0003c00000 */
[----:B------:R-:W-:Y:S02]  /*04d0*/  IMAD.MOV.U32 R2, RZ, RZ, R8 ;  /* 0x000000ffff027224 */ /* 0x000fe400078e0008 */
[----:B------:R-:W-:-:S07]  /*04e0*/  IMAD.MOV.U32 R3, RZ, RZ, R11 ;  /* 0x000000ffff037224 */ /* 0x000fce00078e000b */
.L_x_40:
[----:B------:R-:W-:Y:S05]  /*04f0*/  BSYNC.RECONVERGENT B0 ;  /* 0x0000000000007941 */ /* 0x000fea0003800200 */
.L_x_39:
[----:B------:R-:W0:Y:S01]  /*0500*/  LDC.64 R16, c[0x0][0x388] ;  /* 0x0000e200ff107b82 */ /* 0x000e220000000a00 */
[----:B------:R-:W-:-:S07]  /*0510*/  VIADD R10, R7, 0xffffffff ;  /* 0xffffffff070a7836 */ /* 0x000fce0000000000 */
[----:B------:R-:W1:Y:S01]  /*0520*/  LDC.64 R20, c[0x0][0x3a8] ;  /* 0x0000ea00ff147b82 */ /* 0x000e620000000a00 */
[----:B0-----:R-:W-:-:S04]  /*0530*/  IMAD.WIDE.U32 R14, R7, 0x8, R16 ;  /* 0x00000008070e7825 */ /* 0x001fc800078e0010 */
[----:B------:R-:W-:Y:S01]  /*0540*/  IMAD.WIDE.U32 R16, R10, 0x8, R16 ;  /* 0x000000080a107825 */ /* 0x000fe200078e0010 */
[----:B------:R-:W2:Y:S05]  /*0550*/  LDG.E.64 R4, desc[UR10][R14.64+0x8] ;  /* 0x0000080a0e047981 */ /* 0x000eaa000c1e1b00 */
[----:B------:R-:W3:Y:S01]  /*0560*/  LDG.E.64 R16, desc[UR10][R16.64] ;  /* 0x0000000a10107981 */ /* 0x000ee2000c1e1b00 */
[----:B-1----:R-:W-:-:S10]  /*0570*/  DADD R20, R20, R20 ;  /* 0x0000000014147229 */ /* 0x002fd40000000014 */
[----:B------:R-:W-:Y:S02]  /*0580*/  R2UR UR9, R21 ;  /* 0x00000000150972ca */ /* 0x000fe400000e0000 */
[----:B------:R-:W-:-:S11]  /*0590*/  R2UR UR8, R20 ;  /* 0x00000000140872ca */ /* 0x000fd600000e0000 */
[----:B------:R-:W0:Y:S01]  /*05a0*/  MUFU.RCP64H R21, UR9 ;  /* 0x0000000900157d08 */ /* 0x000e220008001800 */
[----:B--2---:R-:W-:-:S04]  /*05b0*/  IMAD.WIDE.U32 R4, R6, 0x4, R4 ;  /* 0x0000000406047825 */ /* 0x004fc800078e0004 */
[----:B---3--:R-:W-:Y:S01]  /*05c0*/  IMAD.WIDE.U32 R18, R6, 0x4, R16 ;  /* 0x0000000406127825 */ /* 0x008fe200078e0010 */
        /* <DEDUP_REMOVED lines=10> */
[----:B------:R-:W-:-:S08]  /*0670*/  DFMA R20, R20, R16, R20 ;  /* 0x000000101414722b */ /* 0x000fd00000000014 */
[----:B------:R-:W-:-:S08]  /*0680*/  DFMA R4, R20, -R4, 1 ;  /* 0x3ff000001404742b */ /* 0x000fd00000000804 */
[----:B------:R-:W-:Y:S01]  /*0690*/  DFMA R4, R20, R4, R20 ;  /* 0x000000041404722b */ /* 0x000fe20000000014 */
[----:B--2---:R-:W-:-:S04]  /*06a0*/  FADD R0, R0, -R19 ;  /* 0x8000001300007221 */ /* 0x004fc80000000000 */
[----:B------:R-:W0:Y:S03]  /*06b0*/  F2F.F64.F32 R16, R0 ;  /* 0x0000000000107310 */ /* 0x000e260000201800 */
        /* <DEDUP_REMOVED lines=18> */
.L_x_42:
[----:B------:R-:W-:Y:S05]  /*07e0*/  BSYNC.RECONVERGENT B0 ;  /* 0x0000000000007941 */ /* 0x000fea0003800200 */
.L_x_41:
[----:B------:R-:W-:Y:S01]  /*07f0*/  DADD R16, -RZ, |R2| ;  /* 0x00000000ff107229 */ /* 0x000fe20000000502 */
[----:B------:R-:W-:Y:S01]  /*0800*/  BSSY.RECONVERGENT B0, `(.L_x_43) ;  /* 0x0000004000007945 */ /* 0x000fe20003800200 */
[----:B------:R-:W-:-:S08]  /*0810*/  MOV R0, 0x840 ;  /* 0x0000084000007802 */ /* 0x000fd00000000f00 */
[----:B------:R-:W-:-:S07]  /*0820*/  IMAD.MOV.U32 R11, RZ, RZ, R17 ;  /* 0x000000ffff0b7224 */ /* 0x000fce00078e0011 */
[----:B------:R-:W-:Y:S05]  /*0830*/  CALL.REL.NOINC `($_Z9compute_bPPfS0_S0_iidddd$__internal_accurate_pow) ;  /* 0x0000001000507944 */ /* 0x000fea0003c00000 */
[----:B------:R-:W-:Y:S05]  /*0840*/  BSYNC.RECONVERGENT B0 ;  /* 0x0000000000007941 */ /* 0x000fea0003800200 */
.L_x_43:
[----:B------:R-:W0:Y:S01]  /*0850*/  LDC.64 R18, c[0x0][0x380] ;  /* 0x0000e000ff127b82 */ /* 0x000e220000000a00 */
[----:B------:R-:W2:Y:S01]  /*0860*/  LDG.E.64 R12, desc[UR10][R12.64+0x8] ;  /* 0x0000080a0c0c7981 */ /* 0x000ea2000c1e1b00 */
[----:B0-----:R-:W-:-:S06]  /*0870*/  IMAD.WIDE.U32 R18, R10, 0x8, R18 ;  /* 0x000000080a127825 */ /* 0x001fcc00078e0012 */
[----:B------:R-:W3:Y:S01]  /*0880*/  LDG.E.64 R18, desc[UR10][R18.64] ;  /* 0x0000000a12127981 */ /* 0x000ee2000c1e1b00 */
[----:B------:R-:W0:Y:S01]  /*0890*/  MUFU.RCP64H R23, UR9 ;  /* 0x0000000900177d08 */ /* 0x000e220008001800 */
[----:B--2---:R-:W-:-:S06]  /*08a0*/  IMAD.WIDE.U32 R10, R6, 0x4, R12 ;  /* 0x00000004060a7825 */ /* 0x004fcc00078e000c */
[----:B------:R-:W2:Y:S01]  /*08b0*/  LD.E R10, desc[UR10][R10.64] ;  /* 0x0000000a0a0a7980 */ /* 0x000ea2000c101900 */
[----:B---3--:R-:W-:-:S06]  /*08c0*/  IMAD.WIDE.U32 R20, R6, 0x4, R18 ;  /* 0x0000000406147825 */ /* 0x008fcc00078e0012 */
[----:B------:R-:W2:Y:S01]  /*08d0*/  LD.E R21, desc[UR10][R20.64] ;  /* 0x0000000a14157980 */ /* 0x000ea2000c101900 */
[----:B------:R-:W-:Y:S01]  /*08e0*/  IMAD.U32 R24, RZ, RZ, UR8 ;  /* 0x00000008ff187e24 */ /* 0x000fe2000f8e00ff */
[----:B------:R-:W-:Y:S01]  /*08f0*/  MOV R25, UR9 ;  /* 0x0000000900197c02 */ /* 0x000fe20008000f00 */
[----:B------:R-:W-:-:S06]  /*0900*/  IMAD.MOV.U32 R22, RZ, RZ, 0x1 ;  /* 0x00000001ff167424 */ /* 0x000fcc00078e00ff */
[----:B0-----:R-:W-:-:S08]  /*0910*/  DFMA R24, R22, -R24, 1 ;  /* 0x3ff000001618742b */ /* 0x001fd00000000818 */
[----:B------:R-:W-:Y:S01]  /*0920*/  DFMA R24, R24, R24, R24 ;  /* 0x000000181818722b */ /* 0x000fe20000000018 */
[----:B------:R-:W-:Y:S02]  /*0930*/  IMAD.U32 R18, RZ, RZ, UR8 ;  /* 0x00000008ff127e24 */ /* 0x000fe4000f8e00ff */
[----:B------:R-:W-:-:S05]  /*0940*/  IMAD.U32 R19, RZ, RZ, UR9 ;  /* 0x00000009ff137e24 */ /* 0x000fca000f8e00ff */
[----:B------:R-:W-:-:S08]  /*0950*/  DFMA R24, R22, R24, R22 ;  /* 0x000000181618722b */ /* 0x000fd00000000016 */
[----:B------:R-:W-:-:S08]  /*0960*/  DFMA R18, R24, -R18, 1 ;  /* 0x3ff000001812742b */ /* 0x000fd00000000812 */
[----:B------:R-:W-:Y:S02]  /*0970*/  DFMA R24, R24, R18, R24 ;  /* 0x000000121818722b */ /* 0x000fe40000000018 */
[C---:B------:R-:W-:Y:S01]  /*0980*/  DSETP.NEU.AND P1, PT, R2.reuse, RZ, PT ;  /* 0x000000ff0200722a */ /* 0x040fe20003f2d000 */
[----:B------:R-:W-:Y:S01]  /*0990*/  BSSY.RECONVERGENT B0, `(.L_x_44) ;  /* 0x0000013000007945 */ /* 0x000fe20003800200 */
[----:B------:R-:W-:Y:S01]  /*09a0*/  DSETP.NEU.AND P0, PT, R2, 1, PT ;  /* 0x3ff000000200742a */ /* 0x000fe20003f0d000 */
[----:B------:R-:W-:-:S11]  /*09b0*/  IMAD.MOV.U32 R16, RZ, RZ, R8 ;  /* 0x000000ffff107224 */ /* 0x000fd600078e0008 */
[----:B------:R-:W-:Y:S01]  /*09c0*/  @!P1 CS2R R16, SRZ ;  /* 0x0000000000109805 */ /* 0x000fe2000001ff00 */
[----:B--2---:R-:W-:Y:S01]  /*09d0*/  FADD R12, R10, -R21 ;  /* 0x800000150a0c7221 */ /* 0x004fe20000000000 */
[----:B------:R-:W-:-:S05]  /*09e0*/  DADD R10, R2, 2 ;  /* 0x40000000020a7429 */ /* 0x000fca0000000000 */
[----:B------:R-:W0:Y:S05]  /*09f0*/  F2F.F64.F32 R12, R12 ;  /* 0x0000000c000c7310 */ /* 0x000e2a0000201800 */
[----:B------:R-:W-:-:S04]  /*0a00*/  LOP3.LUT R0, R11, 0x7ff00000, RZ, 0xc0, !PT ;  /* 0x7ff000000b007812 */ /* 0x000fc800078ec0ff */
[----:B------:R-:W-:Y:S01]  /*0a10*/  ISETP.NE.AND P2, PT, R0, 0x7ff00000, PT ;  /* 0x7ff000000000780c */ /* 0x000fe20003f45270 */
[----:B0-----:R-:W-:-:S08]  /*0a20*/  DMUL R18, R24, R12 ;  /* 0x0000000c18127228 */ /* 0x001fd00000000000 */
[----:B------:R-:W-:-:S08]  /*0a30*/  DFMA R10, R18, -UR8, R12 ;  /* 0x80000008120a7c2b */ /* 0x000fd0000800000c */
[----:B------:R-:W-:Y:S01]  /*0a40*/  DFMA R10, R24, R10, R18 ;  /* 0x0000000a180a722b */ /* 0x000fe20000000012 */
[----:B------:R-:W-:Y:S10]  /*0a50*/  @P2 BRA `(.L_x_45) ;  /* 0x0000000000182947 */ /* 0x000ff40003800000 */
[----:B------:R-:W-:-:S14]  /*0a60*/  DSETP.NAN.AND P1, PT, R2, R2, PT ;  /* 0x000000020200722a */ /* 0x000fdc0003f28000 */
[----:B------:R-:W-:Y:S01]  /*0a70*/  @P1 DADD R16, R2, 2 ;  /* 0x4000000002101429 */ /* 0x000fe20000000000 */
[----:B------:R-:W-:Y:S10]  /*0a80*/  @P1 BRA `(.L_x_45) ;  /* 0x00000000000c1947 */ /* 0x000ff40003800000 */
[----:B------:R-:W-:-:S14]  /*0a90*/  DSETP.NEU.AND P1, PT, |R2|, +INF , PT ;  /* 0x7ff000000200742a */ /* 0x000fdc0003f2d200 */
[----:B------:R-:W-:Y:S01]  /*0aa0*/  @!P1 MOV R16, 0x0 ;  /* 0x0000000000109802 */ /* 0x000fe20000000f00 */
[----:B------:R-:W-:-:S07]  /*0ab0*/  @!P1 IMAD.MOV.U32 R17, RZ, RZ, 0x7ff00000 ;  /* 0x7ff00000ff119424 */ /* 0x000fce00078e00ff */
.L_x_45:
[----:B------:R-:W-:Y:S05]  /*0ac0*/  BSYNC.RECONVERGENT B0 ;  /* 0x0000000000007941 */ /* 0x000fea0003800200 */
.L_x_44:
[----:B------:R-:W-:Y:S01]  /*0ad0*/  FFMA R0, RZ, UR9, R11 ;  /* 0x00000009ff007c23 */ /* 0x000fe2000800000b */
[----:B------:R-:W-:Y:S01]  /*0ae0*/  FSEL R16, R16, RZ, P0 ;  /* 0x000000ff10107208 */ /* 0x000fe20000000000 */
[----:B------:R-:W-:Y:S01]  /*0af0*/  DADD R2, R4, R2 ;  /* 0x0000000004027229 */ /* 0x000fe20000000002 */
[----:B------:R-:W-:Y:S01]  /*0b00*/  FSEL R17, R17, 1.875, P0 ;  /* 0x3ff0000011117808 */ /* 0x000fe20000000000 */
[----:B------:R-:W-:Y:S01]  /*0b10*/  BSSY.RECONVERGENT B0, `(.L_x_46) ;  /* 0x0000010000007945 */ /* 0x000fe20003800200 */
[----:B------:R-:W-:Y:S02]  /*0b20*/  FSETP.GT.AND P0, PT, |R0|, 1.469367938527859385e-39, PT ;  /* 0x001000000000780b */ /* 0x000fe40003f04200 */
[----:B------:R-:W-:-:S03]  /*0b30*/  FSETP.GEU.AND P1, PT, |R13|, 6.5827683646048100446e-37, PT ;  /* 0x036000000d00780b */ /* 0x000fc60003f2e200 */
[----:B------:R-:W-:-:S10]  /*0b40*/  DFMA R2, R2, UR4, -R16 ;  /* 0x0000000402027c2b */ /* 0x000fd40008000810 */
[----:B------:R-:W-:Y:S05]  /*0b50*/  @P0 BRA P1, `(.L_x_47) ;  /* 0x00000000002c0947 */ /* 0x000fea0000800000 */
[----:B------:R-:W-:Y:S01]  /*0b60*/  MOV R17, UR9 ;  /* 0x0000000900117c02 */ /* 0x000fe20008000f00 */
[----:B------:R-:W-:Y:S01]  /*0b70*/  IMAD.U32 R10, RZ, RZ, UR8 ;  /* 0x00000008ff0a7e24 */ /* 0x000fe2000f8e00ff */
[----:B------:R-:W-:Y:S01]  /*0b80*/  MOV R0, 0xc00 ;  /* 0x00000c0000007802 */ /* 0x000fe20000000f00 */
[----:B------:R-:W-:Y:S02]  /*0b90*/  IMAD.U32 R16, RZ, RZ, UR8 ;  /* 0x00000008ff107e24 */ /* 0x000fe4000f8e00ff */
[----:B------:R-:W-:Y:S02]  /*0ba0*/  IMAD.U32 R11, RZ, RZ, UR9 ;  /* 0x00000009ff0b7e24 */ /* 0x000fe4000f8e00ff */
[----:B------:R-:W-:Y:S02]  /*0bb0*/  IMAD.MOV.U32 R16, RZ, RZ, R12 ;  /* 0x000000ffff107224 */ /* 0x000fe400078e000c */
[----:B------:R-:W-:Y:S02]  /*0bc0*/  IMAD.MOV.U32 R21, RZ, RZ, R13 ;  /* 0x000000ffff157224 */ /* 0x000fe400078e000d */
[----:B------:R-:W-:-:S02]  /*0bd0*/  IMAD.MOV.U32 R20, RZ, RZ, R10 ;  /* 0x000000ffff147224 */ /* 0x000fc400078e000a */
[----:B------:R-:W-:-:S07]  /*0be0*/  IMAD.MOV.U32 R23, RZ, RZ, R17 ;  /* 0x000000ffff177224 */ /* 0x000fce00078e0011 */
[----:B------:R-:W-:Y:S05]  /*0bf0*/  CALL.REL.NOINC `($__internal_3_$__cuda_sm20_div_rn_f64_full) ;  /* 0x0000000400e47944 */ /* 0x000fea0003c00000 */
[----:B------:R-:W-:-:S07]  /*0c00*/  MOV R10, R8 ;  /* 0x00000008000a7202 */ /* 0x000fce0000000f00 */
.L_x_47:
[----:B------:R-:W-:Y:S05]  /*0c10*/  BSYNC.RECONVERGENT B0 ;  /* 0x0000000000007941 */ /* 0x000fea0003800200 */
.L_x_46:
[----:B------:R-:W2:Y:S01]  /*0c20*/  LDG.E.64 R14, desc[UR10][R14.64] ;  /* 0x0000000a0e0e7981 */ /* 0x000ea2000c1e1b00 */
[----:B------:R-:W0:Y:S01]  /*0c30*/  MUFU.RCP64H R17, UR7 ;  /* 0x0000000700117d08 */ /* 0x000e220008001800 */
[----:B------:R-:W-:Y:S02]  /*0c40*/  IMAD.U32 R18, RZ, RZ, UR6 ;  /* 0x00000006ff127e24 */ /* 0x000fe4000f8e00ff */
[----:B------:R-:W-:Y:S02]  /*0c50*/  IMAD.U32 R19, RZ, RZ, UR7 ;  /* 0x00000007ff137e24 */ /* 0x000fe4000f8e00ff */
[----:B------:R-:W-:Y:S02]  /*0c60*/  IMAD.MOV.U32 R16, RZ, RZ, 0x1 ;  /* 0x00000001ff107424 */ /* 0x000fe400078e00ff */
[----:B--2---:R-:W-:-:S04]  /*0c70*/  IMAD.WIDE.U32 R12, R6, 0x4, R14 ;  /* 0x00000004060c7825 */ /* 0x004fc800078e000e */
[----:B------:R-:W-:Y:S02]  /*0c80*/  IMAD.WIDE.U32 R8, R9, 0x4, R14 ;  /* 0x0000000409087825 */ /* 0x000fe400078e000e */
[----:B------:R-:W2:Y:S04]  /*0c90*/  LD.E R12, desc[UR10][R12.64+0x4] ;  /* 0x0000040a0c0c7980 */ /* 0x000ea8000c101900 */
[----:B------:R-:W2:Y:S01]  /*0ca0*/  LD.E R9, desc[UR10][R8.64] ;  /* 0x0000000a08097980 */ /* 0x000ea2000c101900 */
[----:B0-----:R-:W-:Y:S01]  /*0cb0*/  DFMA R18, R16, -R18, 1 ;  /* 0x3ff000001012742b */ /* 0x001fe20000000812 */
[----:B------:R-:W-:Y:S07]  /*0cc0*/  BSSY.RECONVERGENT B0, `(.L_x_48) ;  /* 0x000001b000007945 */ /* 0x000fee0003800200 */
[----:B------:R-:W-:-:S08]  /*0cd0*/  DFMA R18, R18, R18, R18 ;  /* 0x000000121212722b */ /* 0x000fd00000000012 */
[----:B------:R-:W-:Y:S01]  /*0ce0*/  DFMA R18, R16, R18, R16 ;  /* 0x000000121012722b */ /* 0x000fe20000000010 */
[----:B------:R-:W-:Y:S01]  /*0cf0*/  IMAD.U32 R16, RZ, RZ, UR6 ;  /* 0x00000006ff107e24 */ /* 0x000fe2000f8e00ff */
[----:B------:R-:W-:Y:S01]  /*0d00*/  MOV R17, UR7 ;  /* 0x0000000700117c02 */ /* 0x000fe20008000f00 */
[----:B--2---:R-:W-:-:S05]  /*0d10*/  FADD R0, R12, -R9 ;  /* 0x800000090c007221 */ /* 0x004fca0000000000 */
[C---:B------:R-:W-:Y:S01]  /*0d20*/  DFMA R12, R18.reuse, -R16, 1 ;  /* 0x3ff00000120c742b */ /* 0x040fe20000000810 */
[----:B------:R-:W0:Y:S07]  /*0d30*/  F2F.F64.F32 R14, R0 ;  /* 0x00000000000e7310 */ /* 0x000e2e0000201800 */
[----:B------:R-:W-:Y:S02]  /*0d40*/  DFMA R12, R18, R12, R18 ;  /* 0x0000000c120c722b */ /* 0x000fe40000000012 */
[----:B0-----:R-:W-:-:S08]  /*0d50*/  DMUL R16, R14, R10 ;  /* 0x0000000a0e107228 */ /* 0x001fd00000000000 */
[----:B------:R-:W-:Y:S02]  /*0d60*/  DMUL R8, R12, R16 ;  /* 0x000000100c087228 */ /* 0x000fe40000000000 */
[----:B------:R-:W-:-:S06]  /*0d70*/  FSETP.GEU.AND P1, PT, |R17|, 6.5827683646048100446e-37, PT ;  /* 0x036000001100780b */ /* 0x000fcc0003f2e200 */
[----:B------:R-:W-:-:S08]  /*0d80*/  DFMA R10, R8, -UR6, R16 ;  /* 0x80000006080a7c2b */ /* 0x000fd00008000010 */
[----:B------:R-:W-:-:S10]  /*0d90*/  DFMA R8, R12, R10, R8 ;  /* 0x0000000a0c08722b */ /* 0x000fd40000000008 */
[----:B------:R-:W-:-:S05]  /*0da0*/  FFMA R10, RZ, UR7, R9 ;  /* 0x00000007ff0a7c23 */ /* 0x000fca0008000009 */
[----:B------:R-:W-:-:S13]  /*0db0*/  FSETP.GT.AND P0, PT, |R10|, 1.469367938527859385e-39, PT ;  /* 0x001000000a00780b */ /* 0x000fda0003f04200 */
[----:B------:R-:W-:Y:S05]  /*0dc0*/  @P0 BRA P1, `(.L_x_49) ;  /* 0x0000000000280947 */ /* 0x000fea0000800000 */
[----:B------:R-:W-:Y:S01]  /*0dd0*/  IMAD.U32 R8, RZ, RZ, UR6 ;  /* 0x00000006ff087e24 */ /* 0x000fe2000f8e00ff */
[----:B------:R-:W-:Y:S01]  /*0de0*/  MOV R21, R17 ;  /* 0x0000001100157202 */ /* 0x000fe20000000f00 */
[----:B------:R-:W-:Y:S01]  /*0df0*/  IMAD.U32 R11, RZ, RZ, UR7 ;  /* 0x00000007ff0b7e24 */ /* 0x000fe2000f8e00ff */
[----:B------:R-:W-:Y:S01]  /*0e00*/  MOV R0, 0xe60 ;  /* 0x00000e6000007802 */ /* 0x000fe20000000f00 */
[----:B------:R-:W-:Y:S02]  /*0e10*/  IMAD.U32 R9, RZ, RZ, UR7 ;  /* 0x00000007ff097e24 */ /* 0x000fe4000f8e00ff */
[----:B------:R-:W-:Y:S02]  /*0e20*/  IMAD.U32 R10, RZ, RZ, UR6 ;  /* 0x00000006ff0a7e24 */ /* 0x000fe4000f8e00ff */
[----:B------:R-:W-:Y:S02]  /*0e30*/  IMAD.MOV.U32 R20, RZ, RZ, R8 ;  /* 0x000000ffff147224 */ /* 0x000fe400078e0008 */
[----:B------:R-:W-:-:S07]  /*0e40*/  IMAD.MOV.U32 R23, RZ, RZ, R11 ;  /* 0x000000ffff177224 */ /* 0x000fce00078e000b */
[----:B------:R-:W-:Y:S05]  /*0e50*/  CALL.REL.NOINC `($__internal_3_$__cuda_sm20_div_rn_f64_full) ;  /* 0x00000004004c7944 */ /* 0x000fea0003c00000 */
[----:B------:R-:W-:-:S07]  /*0e60*/  IMAD.MOV.U32 R9, RZ, RZ, R11 ;  /* 0x000000ffff097224 */ /* 0x000fce00078e000b */
.L_x_49:
[----:B------:R-:W-:Y:S05]  /*0e70*/  BSYNC.RECONVERGENT B0 ;  /* 0x0000000000007941 */ /* 0x000fea0003800200 */
.L_x_48:
[----:B------:R-:W-:Y:S01]  /*0e80*/  DADD R8, R8, R8 ;  /* 0x0000000008087229 */ /* 0x000fe20000000008 */
[----:B------:R-:W-:Y:S01]  /*0e90*/  BSSY.RECONVERGENT B0, `(.L_x_50) ;  /* 0x0000006000007945 */ /* 0x000fe20003800200 */
[----:B------:R-:W-:Y:S01]  /*0ea0*/  DADD R10, -RZ, |R4| ;  /* 0x00000000ff0a7229 */ /* 0x000fe20000000504 */
[----:B------:R-:W-:-:S05]  /*0eb0*/  MOV R0, 0xef0 ;  /* 0x00000ef000007802 */ /* 0x000fca0000000f00 */
[----:B------:R-:W-:-:S04]  /*0ec0*/  DADD R2, R2, -R8 ;  /* 0x0000000002027229 */ /* 0x000fc80000000808 */
[----:B------:R-:W-:-:S07]  /*0ed0*/  IMAD.MOV.U32 R16, RZ, RZ, R10 ;  /* 0x000000ffff107224 */ /* 0x000fce00078e000a */
[----:B------:R-:W-:Y:S05]  /*0ee0*/  CALL.REL.NOINC `($_Z9compute_bPPfS0_S0_iidddd$__internal_accurate_pow) ;  /* 0x0000000800a47944 */ /* 0x000fea0003c00000 */
[----:B------:R-:W-:Y:S05]  /*0ef0*/  BSYNC.RECONVERGENT B0 ;  /* 0x0000000000007941 */ /* 0x000fea0003800200 */
.L_x_50:
[----:B------:R-:W0:Y:S02]  /*0f00*/  LDC.64 R12, c[0x0][0x390] ;  /* 0x0000e400ff0c7b82 */ /* 0x000e240000000a00 */
[----:B0-----:R-:W-:-:S06]  /*0f10*/  IMAD.WIDE.U32 R12, R7, 0x8, R12 ;  /* 0x00000008070c7825 */ /* 0x001fcc00078e000c */
[----:B------:R-:W5:Y:S01]  /*0f20*/  LDG.E.64 R12, desc[UR10][R12.64] ;  /* 0x0000000a0c0c7981 */ /* 0x000f62000c1e1b00 */
[C---:B------:R-:W-:Y:S01]  /*0f30*/  DADD R10, R4.reuse, 2 ;  /* 0x40000000040a7429 */ /* 0x040fe20000000000 */
[----:B------:R-:W-:Y:S01]  /*0f40*/  BSSY.RECONVERGENT B0, `(.L_x_51) ;  /* 0x000000e000007945 */ /* 0x000fe20003800200 */
[C---:B------:R-:W-:Y:S01]  /*0f50*/  DSETP.NEU.AND P1, PT, R4.reuse, RZ, PT ;  /* 0x000000ff0400722a */ /* 0x040fe20003f2d000 */
[----:B------:R-:W-:Y:S01]  /*0f60*/  MOV R9, R17 ;  /* 0x0000001100097202 */ /* 0x000fe20000000f00 */
[----:B------:R-:W-:-:S06]  /*0f70*/  DSETP.NEU.AND P0, PT, R4, 1, PT ;  /* 0x3ff000000400742a */ /* 0x000fcc0003f0d000 */
[----:B------:R-:W-:-:S04]  /*0f80*/  LOP3.LUT R10, R11, 0x7ff00000, RZ, 0xc0, !PT ;  /* 0x7ff000000b0a7812 */ /* 0x000fc800078ec0ff */
[----:B------:R-:W-:Y:S02]  /*0f90*/  ISETP.NE.AND P2, PT, R10, 0x7ff00000, PT ;  /* 0x7ff000000a00780c */ /* 0x000fe40003f45270 */
[----:B------:R-:W-:-:S11]  /*0fa0*/  @!P1 CS2R R8, SRZ ;  /* 0x0000000000089805 */ /* 0x000fd6000001ff00 */
[----:B------:R-:W-:Y:S05]  /*0fb0*/  @P2 BRA `(.L_x_52) ;  /* 0x0000000000182947 */ /* 0x000fea0003800000 */
[----:B------:R-:W-:-:S14]  /*0fc0*/  DSETP.NAN.AND P1, PT, R4, R4, PT ;  /* 0x000000040400722a */ /* 0x000fdc0003f28000 */
[----:B------:R-:W-:Y:S01]  /*0fd0*/  @P1 DADD R8, R4, 2 ;  /* 0x4000000004081429 */ /* 0x000fe20000000000 */
[----:B------:R-:W-:Y:S10]  /*0fe0*/  @P1 BRA `(.L_x_52) ;  /* 0x00000000000c1947 */ /* 0x000ff40003800000 */
[----:B------:R-:W-:-:S14]  /*0ff0*/  DSETP.NEU.AND P1, PT, |R4|, +INF , PT ;  /* 0x7ff000000400742a */ /* 0x000fdc0003f2d200 */
[----:B------:R-:W-:Y:S02]  /*1000*/  @!P1 IMAD.MOV.U32 R8, RZ, RZ, 0x0 ;  /* 0x00000000ff089424 */ /* 0x000fe400078e00ff */
[----:B------:R-:W-:-:S07]  /*1010*/  @!P1 IMAD.MOV.U32 R9, RZ, RZ, 0x7ff00000 ;  /* 0x7ff00000ff099424 */ /* 0x000fce00078e00ff */
.L_x_52:
[----:B------:R-:W-:Y:S05]  /*1020*/  BSYNC.RECONVERGENT B0 ;  /* 0x0000000000007941 */ /* 0x000fea0003800200 */
.L_x_51:
[----:B------:R-:W0:Y:S01]  /*1030*/  LDCU.64 UR4, c[0x0][0x3b8] ;  /* 0x00007700ff0477ac */ /* 0x000e220008000a00 */
[----:B------:R-:W-:Y:S01]  /*1040*/  FSEL R4, R8, RZ, P0 ;  /* 0x000000ff08047208 */ /* 0x000fe20000000000 */
[----:B-----5:R-:W-:Y:S01]  /*1050*/  IMAD.WIDE.U32 R12, R6, 0x4, R12 ;  /* 0x00000004060c7825 */ /* 0x020fe200078e000c */
[----:B------:R-:W-:-:S06]  /*1060*/  FSEL R5, R9, 1.875, P0 ;  /* 0x3ff0000009057808 */ /* 0x000fcc0000000000 */
[----:B------:R-:W-:-:S08]  /*1070*/  DADD R2, R2, -R4 ;  /* 0x0000000002027229 */ /* 0x000fd00000000804 */
[----:B0-----:R-:W-:-:S10]  /*1080*/  DMUL R2, R2, UR4 ;  /* 0x0000000402027c28 */ /* 0x001fd40008000000 */
[----:B------:R-:W0:Y:S02]  /*1090*/  F2F.F32.F64 R3, R2 ;  /* 0x0000000200037310 */ /* 0x000e240000301000 */
[----:B0-----:R-:W-:Y:S01]  /*10a0*/  ST.E desc[UR10][R12.64], R3 ;  /* 0x000000030c007985 */ /* 0x001fe2000c10190a */
[----:B------:R-:W-:Y:S05]  /*10b0*/  EXIT ;  /* 0x000000000000794d */ /* 0x000fea0003800000 */
        .weak           $__internal_2_$__cuda_sm20_dblrcp_rn_slowpath_v3
        .type           $__internal_2_$__cuda_sm20_dblrcp_rn_slowpath_v3,@function
        .size           $__internal_2_$__cuda_sm20_dblrcp_rn_slowpath_v3,($__internal_3_$__cuda_sm20_div_rn_f64_full - $__internal_2_$__cuda_sm20_dblrcp_rn_slowpath_v3)
$__internal_2_$__cuda_sm20_dblrcp_rn_slowpath_v3:
[----:B------:R-:W0:Y:S01]  /*10c0*/  LDC.64 R10, c[0x0][0x3b0] ;  /* 0x0000ec00ff0a7b82 */ /* 0x000e220000000a00 */
[----:B------:R-:W1:Y:S01]  /*10d0*/  LDCU UR6, c[0x0][0x3b4] ;  /* 0x00007680ff0677ac */ /* 0x000e620008000800 */
[----:B0-----:R-:W-:-:S14]  /*10e0*/  DSETP.GTU.AND P0, PT, |R10|, +INF , PT ;  /* 0x7ff000000a00742a */ /* 0x001fdc0003f0c200 */
[----:B-1----:R-:W-:Y:S05]  /*10f0*/  @P0 BRA `(.L_x_53) ;  /* 0x0000000000900947 */ /* 0x002fea0003800000 */
[----:B------:R-:W-:-:S04]  /*1100*/  ULOP3.LUT UR7, UR6, 0x7fffffff, URZ, 0xc0, !UPT ;  /* 0x7fffffff06077892 */ /* 0x000fc8000f8ec0ff */
[----:B------:R-:W-:-:S04]  /*1110*/  UIADD3 UR4, UPT, UPT, UR7, -0x1, URZ ;  /* 0xffffffff07047890 */ /* 0x000fc8000fffe0ff */
[----:B------:R-:W-:-:S11]  /*1120*/  UISETP.GE.U32.AND UP0, UPT, UR4, 0x7fefffff, UPT ;  /* 0x7fefffff0400788c */ /* 0x000fd6000bf06070 */
[----:B------:R-:W-:Y:S01]  /*1130*/  @UP0 ULOP3.LUT UR5, UR6, 0x7ff00000, URZ, 0x3c, !UPT ;  /* 0x7ff0000006050892 */ /* 0x000fe2000f8e3cff */
[----:B------:R-:W-:Y:S01]  /*1140*/  @UP0 UMOV UR4, URZ ;  /* 0x000000ff00040c82 */ /* 0x000fe20008000000 */
[----:B------:R-:W-:Y:S10]  /*1150*/  BRA.U UP0, `(.L_x_54) ;  /* 0x0000000100807547 */ /* 0x000ff4000b800000 */
[----:B------:R-:W-:-:S09]  /*1160*/  UISETP.GE.U32.AND UP0, UPT, UR7, 0x1000001, UPT ;  /* 0x010000010700788c */ /* 0x000fd2000bf06070 */
[----:B------:R-:W-:Y:S05]  /*1170*/  BRA.U !UP0, `(.L_x_55) ;  /* 0x0000000108447547 */ /* 0x000fea000b800000 */
[----:B------:R-:W-:Y:S01]  /*1180*/  UIADD3 UR4, UPT, UPT, UR6, -0x3fe00000, URZ ;  /* 0xc020000006047890 */ /* 0x000fe2000fffe0ff */
[----:B------:R-:W0:Y:S05]  /*1190*/  LDCU UR5, c[0x0][0x3b0] ;  /* 0x00007600ff0577ac */ /* 0x000e2a0008000800 */
[----:B------:R-:W-:-:S03]  /*11a0*/  IMAD.U32 R3, RZ, RZ, UR4 ;  /* 0x00000004ff037e24 */ /* 0x000fc6000f8e00ff */
[----:B------:R-:W1:Y:S01]  /*11b0*/  MUFU.RCP64H R5, UR4 ;  /* 0x0000000400057d08 */ /* 0x000e620008001800 */
[----:B0-----:R-:W-:-:S06]  /*11c0*/  IMAD.U32 R2, RZ, RZ, UR5 ;  /* 0x00000005ff027e24 */ /* 0x001fcc000f8e00ff */
[----:B-1----:R-:W-:-:S08]  /*11d0*/  DFMA R8, -R2, R4, 1 ;  /* 0x3ff000000208742b */ /* 0x002fd00000000104 */
[----:B------:R-:W-:-:S08]  /*11e0*/  DFMA R8, R8, R8, R8 ;  /* 0x000000080808722b */ /* 0x000fd00000000008 */
[----:B------:R-:W-:-:S08]  /*11f0*/  DFMA R8, R4, R8, R4 ;  /* 0x000000080408722b */ /* 0x000fd00000000004 */
[----:B------:R-:W-:-:S08]  /*1200*/  DFMA R2, -R2, R8, 1 ;  /* 0x3ff000000202742b */ /* 0x000fd00000000108 */
[----:B------:R-:W-:-:S08]  /*1210*/  DFMA R2, R8, R2, R8 ;  /* 0x000000020802722b */ /* 0x000fd00000000008 */
[----:B------:R-:W-:-:S08]  /*1220*/  DMUL R2, R2, 2.2250738585072013831e-308 ;  /* 0x0010000002027828 */ /* 0x000fd00000000000 */
[----:B------:R-:W-:-:S08]  /*1230*/  DFMA R4, R2, -R10, 1 ;  /* 0x3ff000000204742b */ /* 0x000fd0000000080a */
[----:B------:R-:W-:-:S08]  /*1240*/  DFMA R4, R4, R4, R4 ;  /* 0x000000040404722b */ /* 0x000fd00000000004 */
[----:B------:R-:W-:-:S10]  /*1250*/  DFMA R4, R2, R4, R2 ;  /* 0x000000040204722b */ /* 0x000fd40000000002 */
[----:B------:R-:W-:Y:S02]  /*1260*/  R2UR UR4, R4 ;  /* 0x00000000040472ca */ /* 0x000fe400000e0000 */
[----:B------:R-:W-:Y:S01]  /*1270*/  R2UR UR5, R5 ;  /* 0x00000000050572ca */ /* 0x000fe200000e0000 */
[----:B------:R-:W-:-:S14]  /*1280*/  BRA `(.L_x_54) ;  /* 0x0000000000347947 */ /* 0x000fdc0003800000 */
.L_x_55:
[----:B------:R-:W-:-:S06]  /*1290*/  DMUL R2, R10, 8.11296384146066816958e+31 ;  /* 0x469000000a027828 */ /* 0x000fcc0000000000 */
[----:B------:R-:W0:Y:S02]  /*12a0*/  MUFU.RCP64H R5, R3 ;  /* 0x0000000300057308 */ /* 0x000e240000001800 */
[----:B0-----:R-:W-:-:S08]  /*12b0*/  DFMA R8, -R2, R4, 1 ;  /* 0x3ff000000208742b */ /* 0x001fd00000000104 */
[----:B------:R-:W-:-:S08]  /*12c0*/  DFMA R8, R8, R8, R8 ;  /* 0x000000080808722b */ /* 0x000fd00000000008 */
[----:B------:R-:W-:-:S08]  /*12d0*/  DFMA R8, R4, R8, R4 ;  /* 0x000000080408722b */ /* 0x000fd00000000004 */
[----:B------:R-:W-:-:S08]  /*12e0*/  DFMA R4, -R2, R8, 1 ;  /* 0x3ff000000204742b */ /* 0x000fd00000000108 */
[----:B------:R-:W-:-:S08]  /*12f0*/  DFMA R4, R8, R4, R8 ;  /* 0x000000040804722b */ /* 0x000fd00000000008 */
[----:B------:R-:W-:-:S10]  /*1300*/  DMUL R4, R4, 8.11296384146066816958e+31 ;  /* 0x4690000004047828 */ /* 0x000fd40000000000 */
[----:B------:R-:W-:Y:S02]  /*1310*/  R2UR UR4, R4 ;  /* 0x00000000040472ca */ /* 0x000fe400000e0000 */
[----:B------:R-:W-:Y:S01]  /*1320*/  R2UR UR5, R5 ;  /* 0x00000000050572ca */ /* 0x000fe200000e0000 */
[----:B------:R-:W-:-:S14]  /*1330*/  BRA `(.L_x_54) ;  /* 0x0000000000087947 */ /* 0x000fdc0003800000 */
.L_x_53:
[----:B------:R-:W0:Y:S01]  /*1340*/  LDCU UR4, c[0x0][0x3b0] ;  /* 0x00007600ff0477ac */ /* 0x000e220008000800 */
[----:B------:R-:W-:-:S12]  /*1350*/  ULOP3.LUT UR5, UR6, 0x80000, URZ, 0xfc, !UPT ;  /* 0x0008000006057892 */ /* 0x000fd8000f8efcff */
.L_x_54:
[----:B------:R-:W-:Y:S01]  /*1360*/  MOV R2, R0 ;  /* 0x0000000000027202 */ /* 0x000fe20000000f00 */
[----:B------:R-:W-:-:S04]  /*1370*/  IMAD.MOV.U32 R3, RZ, RZ, 0x0 ;  /* 0x00000000ff037424 */ /* 0x000fc800078e00ff */
[----:B0-----:R-:W-:Y:S05]  /*1380*/  RET.REL.NODEC R2 `(_Z9compute_bPPfS0_S0_iidddd) ;  /* 0xffffffec021c7950 */ /* 0x001fea0003c3ffff */
        .weak           $__internal_3_$__cuda_sm20_div_rn_f64_full
        .type           $__internal_3_$__cuda_sm20_div_rn_f64_full,@function
        .size           $__internal_3_$__cuda_sm20_div_rn_f64_full,($_Z9compute_bPPfS0_S0_iidddd$__internal_accurate_pow - $__internal_3_$__cuda_sm20_div_rn_f64_full)
$__internal_3_$__cuda_sm20_div_rn_f64_full:
[----:B------:R-:W-:Y:S01]  /*1390*/  IMAD.MOV.U32 R17, RZ, RZ, R21 ;  /* 0x000000ffff117224 */ /* 0x000fe200078e0015 */
[C---:B------:R-:W-:Y:S01]  /*13a0*/  FSETP.GEU.AND P0, PT, |R23|.reuse, 1.469367938527859385e-39, PT ;  /* 0x001000001700780b */ /* 0x040fe20003f0e200 */
[----:B------:R-:W-:Y:S01]  /*13b0*/  IMAD.MOV.U32 R21, RZ, RZ, R23 ;  /* 0x000000ffff157224 */ /* 0x000fe200078e0017 */
[----:B------:R-:W-:Y:S01]  /*13c0*/  LOP3.LUT R18, R23, 0x800fffff, RZ, 0xc0, !PT ;  /* 0x800fffff17127812 */ /* 0x000fe200078ec0ff */
[----:B------:R-:W-:Y:S01]  /*13d0*/  IMAD.MOV.U32 R22, RZ, RZ, R16 ;  /* 0x000000ffff167224 */ /* 0x000fe200078e0010 */
[C---:B------:R-:W-:Y:S01]  /*13e0*/  FSETP.GEU.AND P2, PT, |R17|.reuse, 1.469367938527859385e-39, PT ;  /* 0x001000001100780b */ /* 0x040fe20003f4e200 */
[----:B------:R-:W-:Y:S01]  /*13f0*/  BSSY.RECONVERGENT B1, `(.L_x_56) ;  /* 0x0000053000017945 */ /* 0x000fe20003800200 */
[----:B------:R-:W-:Y:S02]  /*1400*/  LOP3.LUT R19, R18, 0x3ff00000, RZ, 0xfc, !PT ;  /* 0x3ff0000012137812 */ /* 0x000fe400078efcff */
[----:B------:R-:W-:Y:S02]  /*1410*/  LOP3.LUT R8, R17, 0x7ff00000, RZ, 0xc0, !PT ;  /* 0x7ff0000011087812 */ /* 0x000fe400078ec0ff */
[----:B------:R-:W-:-:S02]  /*1420*/  MOV R18, R20 ;  /* 0x0000001400127202 */ /* 0x000fc40000000f00 */
[----:B------:R-:W-:Y:S01]  /*1430*/  LOP3.LUT R31, R23, 0x7ff00000, RZ, 0xc0, !PT ;  /* 0x7ff00000171f7812 */ /* 0x000fe200078ec0ff */
[----:B------:R-:W-:Y:S01]  /*1440*/  @!P0 DMUL R18, R20, 8.98846567431157953865e+307 ;  /* 0x7fe0000014128828 */ /* 0x000fe20000000000 */
[----:B------:R-:W-:Y:S02]  /*1450*/  MOV R26, 0x1 ;  /* 0x00000001001a7802 */ /* 0x000fe40000000f00 */
[C---:B------:R-:W-:Y:S01]  /*1460*/  ISETP.GE.U32.AND P1, PT, R8.reuse, R31, PT ;  /* 0x0000001f0800720c */ /* 0x040fe20003f26070 */
[----:B------:R-:W-:Y:S01]  /*1470*/  @!P2 IMAD.MOV.U32 R24, RZ, RZ, RZ ;  /* 0x000000ffff18a224 */ /* 0x000fe200078e00ff */
[----:B------:R-:W-:Y:S01]  /*1480*/  @!P2 LOP3.LUT R11, R21, 0x7ff00000, RZ, 0xc0, !PT ;  /* 0x7ff00000150ba812 */ /* 0x000fe200078ec0ff */
[----:B------:R-:W0:Y:S03]  /*1490*/  MUFU.RCP64H R27, R19 ;  /* 0x00000013001b7308 */ /* 0x000e260000001800 */
[----:B------:R-:W-:Y:S01]  /*14a0*/  @!P2 ISETP.GE.U32.AND P3, PT, R8, R11, PT ;  /* 0x0000000b0800a20c */ /* 0x000fe20003f66070 */
[----:B------:R-:W-:Y:S01]  /*14b0*/  IMAD.MOV.U32 R11, RZ, RZ, 0x1ca00000 ;  /* 0x1ca00000ff0b7424 */ /* 0x000fe200078e00ff */
[----:B------:R-:W-:-:S04]  /*14c0*/  @!P0 LOP3.LUT R31, R19, 0x7ff00000, RZ, 0xc0, !PT ;  /* 0x7ff00000131f8812 */ /* 0x000fc800078ec0ff */
[C---:B------:R-:W-:Y:S02]  /*14d0*/  @!P2 SEL R25, R11.reuse, 0x63400000, !P3 ;  /* 0x634000000b19a807 */ /* 0x040fe40005800000 */
[----:B------:R-:W-:Y:S02]  /*14e0*/  SEL R23, R11, 0x63400000, !P1 ;  /* 0x634000000b177807 */ /* 0x000fe40004800000 */
[--C-:B------:R-:W-:Y:S02]  /*14f0*/  @!P2 LOP3.LUT R25, R25, 0x80000000, R17.reuse, 0xf8, !PT ;  /* 0x800000001919a812 */ /* 0x100fe400078ef811 */
[----:B------:R-:W-:Y:S02]  /*1500*/  LOP3.LUT R23, R23, 0x800fffff, R17, 0xf8, !PT ;  /* 0x800fffff17177812 */ /* 0x000fe400078ef811 */
[----:B------:R-:W-:-:S06]  /*1510*/  @!P2 LOP3.LUT R25, R25, 0x100000, RZ, 0xfc, !PT ;  /* 0x001000001919a812 */ /* 0x000fcc00078efcff */
[----:B------:R-:W-:Y:S02]  /*1520*/  @!P2 DFMA R22, R22, 2, -R24 ;  /* 0x400000001616a82b */ /* 0x000fe40000000818 */
[----:B0-----:R-:W-:-:S08]  /*1530*/  DFMA R24, R26, -R18, 1 ;  /* 0x3ff000001a18742b */ /* 0x001fd00000000812 */
[----:B------:R-:W-:-:S08]  /*1540*/  DFMA R24, R24, R24, R24 ;  /* 0x000000181818722b */ /* 0x000fd00000000018 */
[----:B------:R-:W-:-:S08]  /*1550*/  DFMA R24, R26, R24, R26 ;  /* 0x000000181a18722b */ /* 0x000fd0000000001a */
[----:B------:R-:W-:-:S08]  /*1560*/  DFMA R26, R24, -R18, 1 ;  /* 0x3ff00000181a742b */ /* 0x000fd00000000812 */
[----:B------:R-:W-:-:S08]  /*1570*/  DFMA R24, R24, R26, R24 ;  /* 0x0000001a1818722b */ /* 0x000fd00000000018 */
[----:B------:R-:W-:-:S08]  /*1580*/  DMUL R26, R24, R22 ;  /* 0x00000016181a7228 */ /* 0x000fd00000000000 */
[----:B------:R-:W-:-:S08]  /*1590*/  DFMA R28, R26, -R18, R22 ;  /* 0x800000121a1c722b */ /* 0x000fd00000000016 */
[----:B------:R-:W-:Y:S01]  /*15a0*/  DFMA R28, R24, R28, R26 ;  /* 0x0000001c181c722b */ /* 0x000fe2000000001a */
[----:B------:R-:W-:Y:S01]  /*15b0*/  IMAD.MOV.U32 R26, RZ, RZ, R8 ;  /* 0x000000ffff1a7224 */ /* 0x000fe200078e0008 */
[----:B------:R-:W-:-:S05]  /*15c0*/  @!P2 LOP3.LUT R26, R23, 0x7ff00000, RZ, 0xc0, !PT ;  /* 0x7ff00000171aa812 */ /* 0x000fca00078ec0ff */
[----:B------:R-:W-:-:S05]  /*15d0*/  VIADD R24, R26, 0xffffffff ;  /* 0xffffffff1a187836 */ /* 0x000fca0000000000 */
[----:B------:R-:W-:Y:S01]  /*15e0*/  ISETP.GT.U32.AND P0, PT, R24, 0x7feffffe, PT ;  /* 0x7feffffe1800780c */ /* 0x000fe20003f04070 */
[----:B------:R-:W-:-:S05]  /*15f0*/  VIADD R24, R31, 0xffffffff ;  /* 0xffffffff1f187836 */ /* 0x000fca0000000000 */
[----:B------:R-:W-:-:S13]  /*1600*/  ISETP.GT.U32.OR P0, PT, R24, 0x7feffffe, P0 ;  /* 0x7feffffe1800780c */ /* 0x000fda0000704470 */
[----:B------:R-:W-:Y:S05]  /*1610*/  @P0 BRA `(.L_x_57) ;  /* 0x00000000006c0947 */ /* 0x000fea0003800000 */
[----:B------:R-:W-:-:S04]  /*1620*/  LOP3.LUT R17, R21, 0x7ff00000, RZ, 0xc0, !PT ;  /* 0x7ff0000015117812 */ /* 0x000fc800078ec0ff */
[CC--:B------:R-:W-:Y:S02]  /*1630*/  VIADDMNMX R16, R8.reuse, -R17.reuse, 0xb9600000, !PT ;  /* 0xb960000008107446 */ /* 0x0c0fe40007800911 */
[----:B------:R-:W-:Y:S02]  /*1640*/  ISETP.GE.U32.AND P0, PT, R8, R17, PT ;  /* 0x000000110800720c */ /* 0x000fe40003f06070 */
[----:B------:R-:W-:Y:S01]  /*1650*/  VIMNMX R8, PT, PT, R16, 0x46a00000, PT ;  /* 0x46a0000010087848 */ /* 0x000fe20003fe0100 */
[----:B------:R-:W-:Y:S01]  /*1660*/  IMAD.MOV.U32 R16, RZ, RZ, RZ ;  /* 0x000000ffff107224 */ /* 0x000fe200078e00ff */
[----:B------:R-:W-:-:S04]  /*1670*/  SEL R11, R11, 0x63400000, !P0 ;  /* 0x634000000b0b7807 */ /* 0x000fc80004000000 */
[----:B------:R-:W-:-:S05]  /*1680*/  IADD3 R8, PT, PT, -R11, R8, RZ ;  /* 0x000000080b087210 */ /* 0x000fca0007ffe1ff */
        /* <DEDUP_REMOVED lines=10> */
[C---:B------:R-:W-:Y:S01]  /*1730*/  IADD3 R19, PT, PT, -R8.reuse, RZ, RZ ;  /* 0x000000ff08137210 */ /* 0x040fe20007ffe1ff */
[----:B------:R-:W-:Y:S01]  /*1740*/  IMAD.MOV.U32 R18, RZ, RZ, RZ ;  /* 0x000000ffff127224 */ /* 0x000fe200078e00ff */
[----:B------:R-:W-:Y:S01]  /*1750*/  DMUL.RP R16, R28, R16 ;  /* 0x000000101c107228 */ /* 0x000fe20000008000 */
[----:B------:R-:W-:-:S04]  /*1760*/  IADD3 R11, PT, PT, -R8, -0x43300000, RZ ;  /* 0xbcd00000080b7810 */ /* 0x000fc80007ffe1ff */
[----:B------:R-:W-:-:S05]  /*1770*/  DFMA R18, R24, -R18, R28 ;  /* 0x800000121812722b */ /* 0x000fca000000001c */
[----:B------:R-:W-:-:S05]  /*1780*/  LOP3.LUT R21, R17, R21, RZ, 0x3c, !PT ;  /* 0x0000001511157212 */ /* 0x000fca00078e3cff */
[----:B------:R-:W-:-:S04]  /*1790*/  FSETP.NEU.AND P0, PT, |R19|, R11, PT ;  /* 0x0000000b1300720b */ /* 0x000fc80003f0d200 */
[----:B------:R-:W-:Y:S02]  /*17a0*/  FSEL R24, R16, R24, !P0 ;  /* 0x0000001810187208 */ /* 0x000fe40004000000 */
[----:B------:R-:W-:Y:S01]  /*17b0*/  FSEL R25, R21, R25, !P0 ;  /* 0x0000001915197208 */ /* 0x000fe20004000000 */
[----:B------:R-:W-:Y:S06]  /*17c0*/  BRA `(.L_x_58) ;  /* 0x0000000000547947 */ /* 0x000fec0003800000 */
.L_x_57:
        /* <DEDUP_REMOVED lines=11> */
[----:B------:R-:W-:Y:S02]  /*1880*/  @P0 LOP3.LUT R8, R25, 0x7ff00000, RZ, 0xfc, !PT ;  /* 0x7ff0000019080812 */ /* 0x000fe400078efcff */
[----:B------:R-:W-:Y:S01]  /*1890*/  @!P0 MOV R24, RZ ;  /* 0x000000ff00188202 */ /* 0x000fe20000000f00 */
[----:B------:R-:W-:Y:S02]  /*18a0*/  @P0 IMAD.MOV.U32 R24, RZ, RZ, RZ ;  /* 0x000000ffff180224 */ /* 0x000fe400078e00ff */
[----:B------:R-:W-:Y:S01]  /*18b0*/  @P0 IMAD.MOV.U32 R25, RZ, RZ, R8 ;  /* 0x000000ffff190224 */ /* 0x000fe200078e0008 */
[----:B------:R-:W-:Y:S06]  /*18c0*/  BRA `(.L_x_58) ;  /* 0x0000000000147947 */ /* 0x000fec0003800000 */
.L_x_60:
[----:B------:R-:W-:Y:S01]  /*18d0*/  LOP3.LUT R25, R21, 0x80000, RZ, 0xfc, !PT ;  /* 0x0008000015197812 */ /* 0x000fe200078efcff */
[----:B------:R-:W-:Y:S01]  /*18e0*/  IMAD.MOV.U32 R24, RZ, RZ, R20 ;  /* 0x000000ffff187224 */ /* 0x000fe200078e0014 */
[----:B------:R-:W-:Y:S06]  /*18f0*/  BRA `(.L_x_58) ;  /* 0x0000000000087947 */ /* 0x000fec0003800000 */
.L_x_59:
[----:B------:R-:W-:Y:S02]  /*1900*/  LOP3.LUT R25, R17, 0x80000, RZ, 0xfc, !PT ;  /* 0x0008000011197812 */ /* 0x000fe400078efcff */
[----:B------:R-:W-:-:S07]  /*1910*/  MOV R24, R16 ;  /* 0x0000001000187202 */ /* 0x000fce0000000f00 */
.L_x_58:
[----:B------:R-:W-:Y:S05]  /*1920*/  BSYNC.RECONVERGENT B1 ;  /* 0x0000000000017941 */ /* 0x000fea0003800200 */
.L_x_56:
[----:B------:R-:W-:Y:S02]  /*1930*/  HFMA2 R17, -RZ, RZ, 0, 0 ;  /* 0x00000000ff117431 */ /* 0x000fe400000001ff */
[----:B------:R-:W-:Y:S02]  /*1940*/  IMAD.MOV.U32 R16, RZ, RZ, R0 ;  /* 0x000000ffff107224 */ /* 0x000fe400078e0000 */
[----:B------:R-:W-:Y:S02]  /*1950*/  IMAD.MOV.U32 R8, RZ, RZ, R24 ;  /* 0x000000ffff087224 */ /* 0x000fe400078e0018 */
[----:B------:R-:W-:Y:S01]  /*1960*/  IMAD.MOV.U32 R11, RZ, RZ, R25 ;  /* 0x000000ffff0b7224 */ /* 0x000fe200078e0019 */
[----:B------:R-:W-:Y:S06]  /*1970*/  RET.REL.NODEC R16 `(_Z9compute_bPPfS0_S0_iidddd) ;  /* 0xffffffe410a07950 */ /* 0x000fec0003c3ffff */
        .type           $_Z9compute_bPPfS0_S0_iidddd$__internal_accurate_pow,@function
        .size           $_Z9compute_bPPfS0_S0_iidddd$__internal_accurate_pow,(.L_x_69 - $_Z9compute_bPPfS0_S0_iidddd$__internal_accurate_pow)
$_Z9compute_bPPfS0_S0_iidddd$__internal_accurate_pow:
[----:B------:R-:W-:Y:S01]  /*1980*/  ISETP.GT.U32.AND P0, PT, R11, 0xfffff, PT ;  /* 0x000fffff0b00780c */ /* 0x000fe20003f04070 */
[--C-:B------:R-:W-:Y:S01]  /*1990*/  IMAD.MOV.U32 R17, RZ, RZ, R11.reuse ;  /* 0x000000ffff117224 */ /* 0x100fe200078e000b */
[----:B------:R-:W-:Y:S01]  /*19a0*/  MOV R20, R16 ;  /* 0x0000001000147202 */ /* 0x000fe20000000f00 */
[----:B------:R-:W-:Y:S01]  /*19b0*/  IMAD.MOV.U32 R8, RZ, RZ, R11 ;  /* 0x000000ffff087224 */ /* 0x000fe200078e000b */
[----:B------:R-:W-:Y:S01]  /*19c0*/  UMOV UR12, 0x7d2cafe2 ;  /* 0x7d2cafe2000c7882 */ /* 0x000fe20000000000 */
[----:B------:R-:W-:Y:S01]  /*19d0*/  UMOV UR13, 0x3eb0f5ff ;  /* 0x3eb0f5ff000d7882 */ /* 0x000fe20000000000 */
[----:B------:R-:W-:Y:S01]  /*19e0*/  UMOV UR14, 0x3b39803f ;  /* 0x3b39803f000e7882 */ /* 0x000fe20000000000 */
[----:B------:R-:W-:-:S06]  /*19f0*/  UMOV UR15, 0x3c7abc9e ;  /* 0x3c7abc9e000f7882 */ /* 0x000fcc0000000000 */
[----:B------:R-:W-:Y:S01]  /*1a00*/  @!P0 DMUL R24, R16, 1.80143985094819840000e+16 ;  /* 0x4350000010188828 */ /* 0x000fe20000000000 */
[----:B------:R-:W-:-:S09]  /*1a10*/  MOV R16, RZ ;  /* 0x000000ff00107202 */ /* 0x000fd20000000f00 */
[----:B------:R-:W-:Y:S02]  /*1a20*/  @!P0 IMAD.MOV.U32 R8, RZ, RZ, R25 ;  /* 0x000000ffff088224 */ /* 0x000fe400078e0019 */
[----:B------:R-:W-:-:S03]  /*1a30*/  @!P0 IMAD.MOV.U32 R20, RZ, RZ, R24 ;  /* 0x000000ffff148224 */ /* 0x000fc600078e0018 */
[----:B------:R-:W-:-:S04]  /*1a40*/  LOP3.LUT R8, R8, 0x800fffff, RZ, 0xc0, !PT ;  /* 0x800fffff08087812 */ /* 0x000fc800078ec0ff */
[----:B------:R-:W-:Y:S02]  /*1a50*/  LOP3.LUT R21, R8, 0x3ff00000, RZ, 0xfc, !PT ;  /* 0x3ff0000008157812 */ /* 0x000fe400078efcff */
[----:B------:R-:W-:Y:S02]  /*1a60*/  SHF.R.U32.HI R8, RZ, 0x14, R11 ;  /* 0x00000014ff087819 */ /* 0x000fe4000001160b */
[----:B------:R-:W-:Y:S02]  /*1a70*/  ISETP.GE.U32.AND P1, PT, R21, 0x3ff6a09f, PT ;  /* 0x3ff6a09f1500780c */ /* 0x000fe40003f26070 */
[----:B------:R-:W-:-:S11]  /*1a80*/  @!P0 LEA.HI R8, R25, 0xffffffca, RZ, 0xc ;  /* 0xffffffca19088811 */ /* 0x000fd600078f60ff */
[----:B------:R-:W-:-:S04]  /*1a90*/  @P1 VIADD R17, R21, 0xfff00000 ;  /* 0xfff0000015111836 */ /* 0x000fc80000000000 */
[----:B------:R-:W-:-:S06]  /*1aa0*/  @P1 IMAD.MOV.U32 R21, RZ, RZ, R17 ;  /* 0x000000ffff151224 */ /* 0x000fcc00078e0011 */
[C---:B------:R-:W-:Y:S02]  /*1ab0*/  DADD R22, R20.reuse, 1 ;  /* 0x3ff0000014167429 */ /* 0x040fe40000000000 */
[----:B------:R-:W-:-:S04]  /*1ac0*/  DADD R20, R20, -1 ;  /* 0xbff0000014147429 */ /* 0x000fc80000000000 */
[----:B------:R-:W0:Y:S02]  /*1ad0*/  MUFU.RCP64H R17, R23 ;  /* 0x0000001700117308 */ /* 0x000e240000001800 */
[----:B0-----:R-:W-:Y:S01]  /*1ae0*/  DFMA R18, -R22, R16, 1 ;  /* 0x3ff000001612742b */ /* 0x001fe20000000110 */
[----:B------:R-:W-:Y:S02]  /*1af0*/  IMAD.MOV.U32 R22, RZ, RZ, 0x41ad3b5a ;  /* 0x41ad3b5aff167424 */ /* 0x000fe400078e00ff */
[----:B------:R-:W-:-:S05]  /*1b00*/  IMAD.MOV.U32 R23, RZ, RZ, 0x3ed0f5d2 ;  /* 0x3ed0f5d2ff177424 */ /* 0x000fca00078e00ff */
[----:B------:R-:W-:-:S08]  /*1b10*/  DFMA R18, R18, R18, R18 ;  /* 0x000000121212722b */ /* 0x000fd00000000012 */
[----:B------:R-:W-:-:S08]  /*1b20*/  DFMA R16, R16, R18, R16 ;  /* 0x000000121010722b */ /* 0x000fd00000000010 */
[----:B------:R-:W-:-:S08]  /*1b30*/  DMUL R18, R20, R16 ;  /* 0x0000001014127228 */ /* 0x000fd00000000000 */
[----:B------:R-:W-:-:S08]  /*1b40*/  DFMA R18, R20, R16, R18 ;  /* 0x000000101412722b */ /* 0x000fd00000000012 */
[----:B------:R-:W-:Y:S02]  /*1b50*/  DADD R26, R20, -R18 ;  /* 0x00000000141a7229 */ /* 0x000fe40000000812 */
[----:B------:R-:W-:-:S06]  /*1b60*/  DMUL R28, R18, R18 ;  /* 0x00000012121c7228 */ /* 0x000fcc0000000000 */
[----:B------:R-:W-:-:S08]  /*1b70*/  DADD R26, R26, R26 ;  /* 0x000000001a1a7229 */ /* 0x000fd0000000001a */
[-C--:B------:R-:W-:Y:S02]  /*1b80*/  DFMA R20, R20, -R18.reuse, R26 ;  /* 0x800000121414722b */ /* 0x080fe4000000001a */
[----:B------:R-:W-:-:S06]  /*1b90*/  DMUL R26, R18, R18 ;  /* 0x00000012121a7228 */ /* 0x000fcc0000000000 */
[----:B------:R-:W-:Y:S02]  /*1ba0*/  DMUL R16, R16, R20 ;  /* 0x0000001410107228 */ /* 0x000fe40000000000 */
        /* <DEDUP_REMOVED lines=23> */
[----:B------:R-:W-:Y:S01]  /*1d20*/  DFMA R24, R18, R18, -R28 ;  /* 0x000000121218722b */ /* 0x000fe2000000081c */
[----:B------:R-:W-:Y:S01]  /*1d30*/  VIADD R23, R17, 0x100000 ;  /* 0x0010000011177836 */ /* 0x000fe20000000000 */
[----:B------:R-:W-:-:S04]  /*1d40*/  MOV R22, R16 ;  /* 0x0000001000167202 */ /* 0x000fc80000000f00 */
[----:B------:R-:W-:Y:S01]  /*1d50*/  DADD R26, R26, -UR12 ;  /* 0x8000000c1a1a7e29 */ /* 0x000fe20008000000 */
[----:B------:R-:W-:Y:S01]  /*1d60*/  UMOV UR12, 0x80000000 ;  /* 0x80000000000c7882 */ /* 0x000fe20000000000 */
[C---:B------:R-:W-:Y:S01]  /*1d70*/  DFMA R24, R18.reuse, R22, R24 ;  /* 0x000000161218722b */ /* 0x040fe20000000018 */
[----:B------:R-:W-:Y:S01]  /*1d80*/  UMOV UR13, 0x43300000 ;  /* 0x43300000000d7882 */ /* 0x000fe20000000000 */
[----:B------:R-:W-:-:S08]  /*1d90*/  DMUL R22, R18, R28 ;  /* 0x0000001c12167228 */ /* 0x000fd00000000000 */
[----:B------:R-:W-:-:S08]  /*1da0*/  DFMA R30, R18, R28, -R22 ;  /* 0x0000001c121e722b */ /* 0x000fd00000000816 */
[----:B------:R-:W-:-:S08]  /*1db0*/  DFMA R30, R16, R28, R30 ;  /* 0x0000001c101e722b */ /* 0x000fd0000000001e */
[----:B------:R-:W-:Y:S02]  /*1dc0*/  DFMA R30, R18, R24, R30 ;  /* 0x00000018121e722b */ /* 0x000fe4000000001e */
[----:B------:R-:W-:-:S08]  /*1dd0*/  DADD R24, R20, R26 ;  /* 0x0000000014187229 */ /* 0x000fd0000000001a */
        /* <DEDUP_REMOVED lines=12> */
[----:B------:R-:W-:Y:S01]  /*1ea0*/  DADD R20, R20, R18 ;  /* 0x0000000014147229 */ /* 0x000fe20000000012 */
[C---:B------:R-:W-:Y:S02]  /*1eb0*/  VIADD R18, R8.reuse, 0xfffffc01 ;  /* 0xfffffc0108127836 */ /* 0x040fe40000000000 */
[----:B------:R-:W-:Y:S02]  /*1ec0*/  @P1 VIADD R18, R8, 0xfffffc02 ;  /* 0xfffffc0208121836 */ /* 0x000fe40000000000 */
[----:B------:R-:W-:-:S03]  /*1ed0*/  IMAD.MOV.U32 R19, RZ, RZ, 0x43300000 ;  /* 0x43300000ff137424 */ /* 0x000fc600078e00ff */
[----:B------:R-:W-:Y:S01]  /*1ee0*/  DADD R20, R16, R20 ;  /* 0x0000000010147229 */ /* 0x000fe20000000014 */
[----:B------:R-:W-:-:S06]  /*1ef0*/  LOP3.LUT R18, R18, 0x80000000, RZ, 0x3c, !PT ;  /* 0x8000000012127812 */ /* 0x000fcc00078e3cff */
[----:B------:R-:W-:Y:S01]  /*1f00*/  DADD R18, R18, -UR12 ;  /* 0x8000000c12127e29 */ /* 0x000fe20008000000 */
[----:B------:R-:W-:Y:S01]  /*1f10*/  UMOV UR12, 0xfefa39ef ;  /* 0xfefa39ef000c7882 */ /* 0x000fe20000000000 */
[----:B------:R-:W-:Y:S01]  /*1f20*/  DADD R24, R22, R20 ;  /* 0x0000000016187229 */ /* 0x000fe20000000014 */
[----:B------:R-:W-:-:S07]  /*1f30*/  UMOV UR13, 0x3fe62e42 ;  /* 0x3fe62e42000d7882 */ /* 0x000fce0000000000 */
        /* <DEDUP_REMOVED lines=12> */
[----:B------:R-:W-:Y:S01]  /*2000*/  MOV R20, 0x652b82fe ;  /* 0x652b82fe00147802 */ /* 0x000fe20000000f00 */
[----:B------:R-:W-:-:S06]  /*2010*/  IMAD.MOV.U32 R21, RZ, RZ, 0x3ff71547 ;  /* 0x3ff71547ff157424 */ /* 0x000fcc00078e00ff */
        /* <DEDUP_REMOVED lines=42> */
[----:B------:R-:W-:Y:S01]  /*22c0*/  LEA R17, R20, R25, 0x14 ;  /* 0x0000001914117211 */ /* 0x000fe200078ea0ff */
[----:B------:R-:W-:Y:S01]  /*22d0*/  IMAD.MOV.U32 R16, RZ, RZ, R24 ;  /* 0x000000ffff107224 */ /* 0x000fe200078e0018 */
[----:B------:R-:W-:Y:S06]  /*22e0*/  @!P0 BRA `(.L_x_61) ;  /* 0x0000000000308947 */ /* 0x000fec0003800000 */
[----:B------:R-:W-:Y:S01]  /*22f0*/  FSETP.GEU.AND P1, PT, |R19|, 4.2275390625, PT ;  /* 0x408748001300780b */ /* 0x000fe20003f2e200 */
[C---:B------:R-:W-:Y:S02]  /*2300*/  DADD R16, R18.reuse, +INF ;  /* 0x7ff0000012107429 */ /* 0x040fe40000000000 */
[----:B------:R-:W-:-:S08]  /*2310*/  DSETP.GEU.AND P0, PT, R18, RZ, PT ;  /* 0x000000ff1200722a */ /* 0x000fd00003f0e000 */
[----:B------:R-:W-:Y:S02]  /*2320*/  FSEL R16, R16, RZ, P0 ;  /* 0x000000ff10107208 */ /* 0x000fe40000000000 */
[----:B------:R-:W-:Y:S02]  /*2330*/  @!P1 LEA.HI R8, R20, R20, RZ, 0x1 ;  /* 0x0000001414089211 */ /* 0x000fe400078f08ff */
[----:B------:R-:W-:Y:S02]  /*2340*/  FSEL R17, R17, RZ, P0 ;  /* 0x000000ff11117208 */ /* 0x000fe40000000000 */
[----:B------:R-:W-:-:S05]  /*2350*/  @!P1 SHF.R.S32.HI R11, RZ, 0x1, R8 ;  /* 0x00000001ff0b9819 */ /* 0x000fca0000011408 */
[----:B------:R-:W-:Y:S02]  /*2360*/  @!P1 IMAD.IADD R18, R20, 0x1, -R11 ;  /* 0x0000000114129824 */ /* 0x000fe400078e0a0b */
[----:B------:R-:W-:-:S03]  /*2370*/  @!P1 IMAD R25, R11, 0x100000, R25 ;  /* 0x001000000b199824 */ /* 0x000fc600078e0219 */
[----:B------:R-:W-:Y:S02]  /*2380*/  @!P1 LEA R19, R18, 0x3ff00000, 0x14 ;  /* 0x3ff0000012139811 */ /* 0x000fe400078ea0ff */
[----:B------:R-:W-:-:S06]  /*2390*/  @!P1 MOV R18, RZ ;  /* 0x000000ff00129202 */ /* 0x000fcc0000000f00 */
[----:B------:R-:W-:-:S11]  /*23a0*/  @!P1 DMUL R16, R24, R18 ;  /* 0x0000001218109228 */ /* 0x000fd60000000000 */
.L_x_61:
[----:B------:R-:W-:Y:S01]  /*23b0*/  DFMA R22, R22, R16, R16 ;  /* 0x000000101616722b */ /* 0x000fe20000000010 */
[----:B------:R-:W-:Y:S01]  /*23c0*/  IMAD.MOV.U32 R18, RZ, RZ, R0 ;  /* 0x000000ffff127224 */ /* 0x000fe200078e0000 */
[----:B------:R-:W-:Y:S01]  /*23d0*/  DSETP.NEU.AND P0, PT, |R16|, +INF , PT ;  /* 0x7ff000001000742a */ /* 0x000fe20003f0d200 */
[----:B------:R-:W-:-:S07]  /*23e0*/  IMAD.MOV.U32 R19, RZ, RZ, 0x0 ;  /* 0x00000000ff137424 */ /* 0x000fce00078e00ff */
[----:B------:R-:W-:Y:S02]  /*23f0*/  FSEL R8, R16, R22, !P0 ;  /* 0x0000001610087208 */ /* 0x000fe40004000000 */
[----:B------:R-:W-:Y:S01]  /*2400*/  FSEL R17, R17, R23, !P0 ;  /* 0x0000001711117208 */ /* 0x000fe20004000000 */
[----:B------:R-:W-:Y:S06]  /*2410*/  RET.REL.NODEC R18 `(_Z9compute_bPPfS0_S0_iidddd) ;  /* 0xffffffd812f87950 */ /* 0x000fec0003c3ffff */
.L_x_62:
        /* <DEDUP_REMOVED lines=14> */
.L_x_69:


//--------------------- .nv.shared.reserved.0     --------------------------
	.section	.nv.shared.reserved.0,"aw",@nobits
	.weak		__nv_reservedSMEM_offset_0_alias
	.size		__nv_reservedSMEM_offset_0_alias, 0, 64
	.other		__nv_reservedSMEM_offset_0_alias,@"STO_CUDA_RESERVED_SHARED STV_DEFAULT"
__nv_reservedSMEM_offset_0_alias:
	.zero		0
	.zero		64


//--------------------- .nv.constant0._Z15set_boundary_uvPPfS0_ii --------------------------
	.section	.nv.constant0._Z15set_boundary_uvPPfS0_ii,"a",@progbits
	.sectionflags	@""
	.align	4
.nv.constant0._Z15set_boundary_uvPPfS0_ii:
	.zero		920


//--------------------- .nv.constant0._Z10compute_uvPPfS0_S0_S0_S0_iiddddd --------------------------
	.section	.nv.constant0._Z10compute_uvPPfS0_S0_S0_S0_iiddddd,"a",@progbits
	.sectionflags	@""
	.align	4
.nv.constant0._Z10compute_uvPPfS0_S0_S0_S0_iiddddd:
	.zero		984


//--------------------- .nv.constant0._Z14set_boundary_pPPfii --------------------------
	.section	.nv.constant0._Z14set_boundary_pPPfii,"a",@progbits
	.sectionflags	@""
	.align	4
.nv.constant0._Z14set_boundary_pPPfii:
	.zero		912


//--------------------- .nv.constant0._Z9compute_pPPfS0_S0_iidd --------------------------
	.section	.nv.constant0._Z9compute_pPPfS0_S0_iidd,"a",@progbits
	.sectionflags	@""
	.align	4
.nv.constant0._Z9compute_pPPfS0_S0_iidd:
	.zero		944


//--------------------- .nv.constant0._Z9compute_bPPfS0_S0_iidddd --------------------------
	.section	.nv.constant0._Z9compute_bPPfS0_S0_iidddd,"a",@progbits
	.sectionflags	@""
	.align	4
.nv.constant0._Z9compute_bPPfS0_S0_iidddd:
	.zero		960


//--------------------- SYMBOLS --------------------------

	.type		.nv.reservedSmem.offset0,@object
	.size		.nv.reservedSmem.offset0,0x4
